	.target	sm_100a

	.elftype	@"ET_EXEC"


//--------------------- .note.nv.tkinfo           --------------------------
	.section	.note.nv.tkinfo,"",@"SHT_NOTE"
	.sectionflags	@"SHF_NOTE_NV_TKINFO"
	.tkinfo
        /*0018*/ 	.word	0x00000081
        /*0030*/ 	.string	""
        /*0030*/ 	.string	"ptxas-blackwell"
        /*0030*/ 	.string	"Cuda compilation tools, release 12.9, V12.9.86"
        /*0030*/ 	.string	"Build cuda_12.9.r12.9/compiler.36037853_0"
        /*0030*/ 	.string	"-v  -suppress-debug-info  -lineinfo  -arch sm_100a "



//--------------------- .note.nv.cuver            --------------------------
	.section	.note.nv.cuver,"",@"SHT_NOTE"
	.sectionflags	@"SHF_NOTE_NV_CUVER"
        /*0018*/ 	.short	0x0001
        /*001a*/ 	.short	0x0064
        /*001c*/ 	.short	0x0001
        /*001e*/ 	.short	0x0000
        /*0020*/ 	.short	0x0001
        /*0022*/ 	.short	0x0000


//--------------------- .nv.info                  --------------------------
	.section	.nv.info,"",@"SHT_CUDA_INFO"
	.align	4


	//----- nvinfo : EIATTR_REGCOUNT
	.align		4
        /*0000*/ 	.byte	0x04, 0x2f
        /*0002*/ 	.short	(.L_2 - .L_1)
	.align		4
.L_1:
        /*0004*/ 	.word	index@(attn_fwd)
        /*0008*/ 	.word	0x000000a8


	//----- nvinfo : EIATTR_FRAME_SIZE
	.align		4
.L_2:
        /*000c*/ 	.byte	0x04, 0x11
        /*000e*/ 	.short	(.L_4 - .L_3)
	.align		4
.L_3:
        /*0010*/ 	.word	index@(attn_fwd)
        /*0014*/ 	.word	0x00000000


	//----- nvinfo : EIATTR_MIN_STACK_SIZE
	.align		4
.L_4:
        /*0018*/ 	.byte	0x04, 0x12
        /*001a*/ 	.short	(.L_6 - .L_5)
	.align		4
.L_5:
        /*001c*/ 	.word	index@(attn_fwd)
        /*0020*/ 	.word	0x00000000
.L_6:


//--------------------- .nv.info.attn_fwd         --------------------------
	.section	.nv.info.attn_fwd,"",@"SHT_CUDA_INFO"
	.sectionflags	@""
	.align	4


	//----- nvinfo : EIATTR_CUDA_API_VERSION
	.align		4
        /*0000*/ 	.byte	0x04, 0x37
        /*0002*/ 	.short	(.L_8 - .L_7)
.L_7:
        /*0004*/ 	.word	0x00000081


	//----- nvinfo : EIATTR_KPARAM_INFO
	.align		4
.L_8:
        /*0008*/ 	.byte	0x04, 0x17
        /*000a*/ 	.short	(.L_10 - .L_9)
.L_9:
        /*000c*/ 	.word	0x00000000
        /*0010*/ 	.short	0x0019
        /*0012*/ 	.short	0x0080
        /*0014*/ 	.byte	0x00, 0xf4, 0x21, 0x00


	//----- nvinfo : EIATTR_KPARAM_INFO
	.align		4
.L_10:
        /*0018*/ 	.byte	0x04, 0x17
        /*001a*/ 	.short	(.L_12 - .L_11)
.L_11:
        /*001c*/ 	.word	0x00000000
        /*0020*/ 	.short	0x0018
        /*0022*/ 	.short	0x0078
        /*0024*/ 	.byte	0x00, 0xf4, 0x21, 0x00


	//----- nvinfo : EIATTR_KPARAM_INFO
	.align		4
.L_12:
        /*0028*/ 	.byte	0x04, 0x17
        /*002a*/ 	.short	(.L_14 - .L_13)
.L_13:
        /*002c*/ 	.word	0x00000000
        /*0030*/ 	.short	0x0017
        /*0032*/ 	.short	0x0070
        /*0034*/ 	.byte	0x00, 0xf0, 0x11, 0x00


	//----- nvinfo : EIATTR_KPARAM_INFO
	.align		4
.L_14:
        /*0038*/ 	.byte	0x04, 0x17
        /*003a*/ 	.short	(.L_16 - .L_15)
.L_15:
        /*003c*/ 	.word	0x00000000
        /*0040*/ 	.short	0x0016
        /*0042*/ 	.short	0x006c
        /*0044*/ 	.byte	0x00, 0xf0, 0x11, 0x00


	//----- nvinfo : EIATTR_KPARAM_INFO
	.align		4
.L_16:
        /*0048*/ 	.byte	0x04, 0x17
        /*004a*/ 	.short	(.L_18 - .L_17)
.L_17:
        /*004c*/ 	.word	0x00000000
        /*0050*/ 	.short	0x0015
        /*0052*/ 	.short	0x0068
        /*0054*/ 	.byte	0x00, 0xf0, 0x11, 0x00


	//----- nvinfo : EIATTR_KPARAM_INFO
	.align		4
.L_18:
        /*0058*/ 	.byte	0x04, 0x17
        /*005a*/ 	.short	(.L_20 - .L_19)
.L_19:
        /*005c*/ 	.word	0x00000000
        /*0060*/ 	.short	0x0014
        /*0062*/ 	.short	0x0064
        /*0064*/ 	.byte	0x00, 0xf0, 0x11, 0x00


	//----- nvinfo : EIATTR_KPARAM_INFO
	.align		4
.L_20:
        /*0068*/ 	.byte	0x04, 0x17
        /*006a*/ 	.short	(.L_22 - .L_21)
.L_21:
        /*006c*/ 	.word	0x00000000
        /*0070*/ 	.short	0x0013
        /*0072*/ 	.short	0x0060
        /*0074*/ 	.byte	0x00, 0xf0, 0x11, 0x00


	//----- nvinfo : EIATTR_KPARAM_INFO
	.align		4
.L_22:
        /*0078*/ 	.byte	0x04, 0x17
        /*007a*/ 	.short	(.L_24 - .L_23)
.L_23:
        /*007c*/ 	.word	0x00000000
        /*0080*/ 	.short	0x0012
        /*0082*/ 	.short	0x005c
        /*0084*/ 	.byte	0x00, 0xf0, 0x11, 0x00


	//----- nvinfo : EIATTR_KPARAM_INFO
	.align		4
.L_24:
        /*0088*/ 	.byte	0x04, 0x17
        /*008a*/ 	.short	(.L_26 - .L_25)
.L_25:
        /*008c*/ 	.word	0x00000000
        /*0090*/ 	.short	0x0011
        /*0092*/ 	.short	0x0058
        /*0094*/ 	.byte	0x00, 0xf0, 0x11, 0x00


	//----- nvinfo : EIATTR_KPARAM_INFO
	.align		4
.L_26:
        /*0098*/ 	.byte	0x04, 0x17
        /*009a*/ 	.short	(.L_28 - .L_27)
.L_27:
        /*009c*/ 	.word	0x00000000
        /*00a0*/ 	.short	0x0010
        /*00a2*/ 	.short	0x0054
        /*00a4*/ 	.byte	0x00, 0xf0, 0x11, 0x00


	//----- nvinfo : EIATTR_KPARAM_INFO
	.align		4
.L_28:
        /*00a8*/ 	.byte	0x04, 0x17
        /*00aa*/ 	.short	(.L_30 - .L_29)
.L_29:
        /*00ac*/ 	.word	0x00000000
        /*00b0*/ 	.short	0x000f
        /*00b2*/ 	.short	0x0050
        /*00b4*/ 	.byte	0x00, 0xf0, 0x11, 0x00


	//----- nvinfo : EIATTR_KPARAM_INFO
	.align		4
.L_30:
        /*00b8*/ 	.byte	0x04, 0x17
        /*00ba*/ 	.short	(.L_32 - .L_31)
.L_31:
        /*00bc*/ 	.word	0x00000000
        /*00c0*/ 	.short	0x000e
        /*00c2*/ 	.short	0x004c
        /*00c4*/ 	.byte	0x00, 0xf0, 0x11, 0x00


	//----- nvinfo : EIATTR_KPARAM_INFO
	.align		4
.L_32:
        /*00c8*/ 	.byte	0x04, 0x17
        /*00ca*/ 	.short	(.L_34 - .L_33)
.L_33:
        /*00cc*/ 	.word	0x00000000
        /*00d0*/ 	.short	0x000d
        /*00d2*/ 	.short	0x0048
        /*00d4*/ 	.byte	0x00, 0xf0, 0x11, 0x00


	//----- nvinfo : EIATTR_KPARAM_INFO
	.align		4
.L_34:
        /*00d8*/ 	.byte	0x04, 0x17
        /*00da*/ 	.short	(.L_36 - .L_35)
.L_35:
        /*00dc*/ 	.word	0x00000000
        /*00e0*/ 	.short	0x000c
        /*00e2*/ 	.short	0x0044
        /*00e4*/ 	.byte	0x00, 0xf0, 0x11, 0x00


	//----- nvinfo : EIATTR_KPARAM_INFO
	.align		4
.L_36:
        /*00e8*/ 	.byte	0x04, 0x17
        /*00ea*/ 	.short	(.L_38 - .L_37)
.L_37:
        /*00ec*/ 	.word	0x00000000
        /*00f0*/ 	.short	0x000b
        /*00f2*/ 	.short	0x0040
        /*00f4*/ 	.byte	0x00, 0xf0, 0x11, 0x00


	//----- nvinfo : EIATTR_KPARAM_INFO
	.align		4
.L_38:
        /*00f8*/ 	.byte	0x04, 0x17
        /*00fa*/ 	.short	(.L_40 - .L_39)
.L_39:
        /*00fc*/ 	.word	0x00000000
        /*0100*/ 	.short	0x000a
        /*0102*/ 	.short	0x003c
        /*0104*/ 	.byte	0x00, 0xf0, 0x11, 0x00


	//----- nvinfo : EIATTR_KPARAM_INFO
	.align		4
.L_40:
        /*0108*/ 	.byte	0x04, 0x17
        /*010a*/ 	.short	(.L_42 - .L_41)
.L_41:
        /*010c*/ 	.word	0x00000000
        /*0110*/ 	.short	0x0009
        /*0112*/ 	.short	0x0038
        /*0114*/ 	.byte	0x00, 0xf0, 0x11, 0x00


	//----- nvinfo : EIATTR_KPARAM_INFO
	.align		4
.L_42:
        /*0118*/ 	.byte	0x04, 0x17
        /*011a*/ 	.short	(.L_44 - .L_43)
.L_43:
        /*011c*/ 	.word	0x00000000
        /*0120*/ 	.short	0x0008
        /*0122*/ 	.short	0x0034
        /*0124*/ 	.byte	0x00, 0xf0, 0x11, 0x00


	//----- nvinfo : EIATTR_KPARAM_INFO
	.align		4
.L_44:
        /*0128*/ 	.byte	0x04, 0x17
        /*012a*/ 	.short	(.L_46 - .L_45)
.L_45:
        /*012c*/ 	.word	0x00000000
        /*0130*/ 	.short	0x0007
        /*0132*/ 	.short	0x0030
        /*0134*/ 	.byte	0x00, 0xf0, 0x11, 0x00


	//----- nvinfo : EIATTR_KPARAM_INFO
	.align		4
.L_46:
        /*0138*/ 	.byte	0x04, 0x17
        /*013a*/ 	.short	(.L_48 - .L_47)
.L_47:
        /*013c*/ 	.word	0x00000000
        /*0140*/ 	.short	0x0006
        /*0142*/ 	.short	0x002c
        /*0144*/ 	.byte	0x00, 0xf0, 0x11, 0x00


	//----- nvinfo : EIATTR_KPARAM_INFO
	.align		4
.L_48:
        /*0148*/ 	.byte	0x04, 0x17
        /*014a*/ 	.short	(.L_50 - .L_49)
.L_49:
        /*014c*/ 	.word	0x00000000
        /*0150*/ 	.short	0x0005
        /*0152*/ 	.short	0x0028
        /*0154*/ 	.byte	0x00, 0xf0, 0x11, 0x00


	//----- nvinfo : EIATTR_KPARAM_INFO
	.align		4
.L_50:
        /*0158*/ 	.byte	0x04, 0x17
        /*015a*/ 	.short	(.L_52 - .L_51)
.L_51:
        /*015c*/ 	.word	0x00000000
        /*0160*/ 	.short	0x0004
        /*0162*/ 	.short	0x0020
        /*0164*/ 	.byte	0x00, 0xf4, 0x21, 0x00


	//----- nvinfo : EIATTR_KPARAM_INFO
	.align		4
.L_52:
        /*0168*/ 	.byte	0x04, 0x17
        /*016a*/ 	.short	(.L_54 - .L_53)
.L_53:
        /*016c*/ 	.word	0x00000000
        /*0170*/ 	.short	0x0003
        /*0172*/ 	.short	0x0018
        /*0174*/ 	.byte	0x00, 0xf4, 0x21, 0x00


	//----- nvinfo : EIATTR_KPARAM_INFO
	.align		4
.L_54:
        /*0178*/ 	.byte	0x04, 0x17
        /*017a*/ 	.short	(.L_56 - .L_55)
.L_55:
        /*017c*/ 	.word	0x00000000
        /*0180*/ 	.short	0x0002
        /*0182*/ 	.short	0x0010
        /*0184*/ 	.byte	0x00, 0xf4, 0x21, 0x00


	//----- nvinfo : EIATTR_KPARAM_INFO
	.align		4
.L_56:
        /*0188*/ 	.byte	0x04, 0x17
        /*018a*/ 	.short	(.L_58 - .L_57)
.L_57:
        /*018c*/ 	.word	0x00000000
        /*0190*/ 	.short	0x0001
        /*0192*/ 	.short	0x0008
        /*0194*/ 	.byte	0x00, 0xf4, 0x21, 0x00


	//----- nvinfo : EIATTR_KPARAM_INFO
	.align		4
.L_58:
        /*0198*/ 	.byte	0x04, 0x17
        /*019a*/ 	.short	(.L_60 - .L_59)
.L_59:
        /*019c*/ 	.word	0x00000000
        /*01a0*/ 	.short	0x0000
        /*01a2*/ 	.short	0x0000
        /*01a4*/ 	.byte	0x00, 0xf4, 0x21, 0x00


	//----- nvinfo : EIATTR_SPARSE_MMA_MASK
	.align		4
.L_60:
        /*01a8*/ 	.byte	0x03, 0x50
        /*01aa*/ 	.short	0x0000


	//----- nvinfo : EIATTR_MAXREG_COUNT
	.align		4
        /*01ac*/ 	.byte	0x03, 0x1b
        /*01ae*/ 	.short	0x00ff


	//----- nvinfo : EIATTR_NUM_BARRIERS
	.align		4
        /*01b0*/ 	.byte	0x02, 0x4c
        /*01b2*/ 	.byte	0x01
	.zero		1


	//----- nvinfo : EIATTR_COOP_GROUP_MASK_REGIDS
	.align		4
        /*01b4*/ 	.byte	0x04, 0x29
        /*01b6*/ 	.short	(.L_62 - .L_61)


	//   ....[0]....
.L_61:
        /*01b8*/ 	.word	0xffffffff


	//   ....[1]....
        /*01bc*/ 	.word	0xffffffff


	//   ....[2]....
        /*01c0*/ 	.word	0xffffffff


	//   ....[3]....
        /*01c4*/ 	.word	0xffffffff


	//   ....[4]....
        /*01c8*/ 	.word	0xffffffff


	//   ....[5]....
        /*01cc*/ 	.word	0xffffffff


	//   ....[6]....
        /*01d0*/ 	.word	0xffffffff


	//   ....[7]....
        /*01d4*/ 	.word	0xffffffff


	//----- nvinfo : EIATTR_COOP_GROUP_INSTR_OFFSETS
	.align		4
.L_62:
        /*01d8*/ 	.byte	0x04, 0x28
        /*01da*/ 	.short	(.L_64 - .L_63)


	//   ....[0]....
.L_63:
        /*01dc*/ 	.word	0x00001b50


	//   ....[1]....
        /*01e0*/ 	.word	0x00001b90


	//   ....[2]....
        /*01e4*/ 	.word	0x00001f20


	//   ....[3]....
        /*01e8*/ 	.word	0x000020c0


	//   ....[4]....
        /*01ec*/ 	.word	0x00002aa0


	//   ....[5]....
        /*01f0*/ 	.word	0x00002ab0


	//   ....[6]....
        /*01f4*/ 	.word	0x00002b70


	//   ....[7]....
        /*01f8*/ 	.word	0x00002b80


	//----- nvinfo : EIATTR_VRC_CTA_INIT_COUNT
	.align		4
.L_64:
        /*01fc*/ 	.byte	0x02, 0x4a
	.zero		1
	.zero		1


	//----- nvinfo : EIATTR_EXIT_INSTR_OFFSETS
	.align		4
        /*0200*/ 	.byte	0x04, 0x1c
        /*0202*/ 	.short	(.L_66 - .L_65)


	//   ....[0]....
.L_65:
        /*0204*/ 	.word	0x00003af0


	//   ....[1]....
        /*0208*/ 	.word	0x00003b20


	//----- nvinfo : EIATTR_REQNTID
	.align		4
.L_66:
        /*020c*/ 	.byte	0x04, 0x10
        /*020e*/ 	.short	(.L_68 - .L_67)
.L_67:
        /*0210*/ 	.word	0x00000080
        /*0214*/ 	.word	0x00000001
        /*0218*/ 	.word	0x00000001


	//----- nvinfo : EIATTR_CBANK_PARAM_SIZE
	.align		4
.L_68:
        /*021c*/ 	.byte	0x03, 0x19
        /*021e*/ 	.short	0x0088


	//----- nvinfo : EIATTR_PARAM_CBANK
	.align		4
        /*0220*/ 	.byte	0x04, 0x0a
        /*0222*/ 	.short	(.L_70 - .L_69)
	.align		4
.L_69:
        /*0224*/ 	.word	index@(.nv.constant0.attn_fwd)
        /*0228*/ 	.short	0x0380
        /*022a*/ 	.short	0x0088


	//----- nvinfo : EIATTR_SW_WAR
	.align		4
.L_70:
        /*022c*/ 	.byte	0x04, 0x36
        /*022e*/ 	.short	(.L_72 - .L_71)
.L_71:
        /*0230*/ 	.word	0x00000008
.L_72:


//--------------------- .nv.compat                --------------------------
	.section	.nv.compat,"",@"SHT_CUDA_COMPAT_INFO"
	.align	4
        /*0000*/ 	.byte	0x02, 0x02, 0x01, 0x00, 0x02, 0x05, 0x05, 0x00, 0x02, 0x03, 0x00, 0x00, 0x02, 0x06, 0x01, 0x00


//--------------------- .nv.callgraph             --------------------------
	.section	.nv.callgraph,"",@"SHT_CUDA_CALLGRAPH"
	.align	4
	.sectionentsize	8
	.align		4
        /*0000*/ 	.word	0x00000000
	.align		4
        /*0004*/ 	.word	0xffffffff
	.align		4
        /*0008*/ 	.word	0x00000000
	.align		4
        /*000c*/ 	.word	0xfffffffe
	.align		4
        /*0010*/ 	.word	0x00000000
	.align		4
        /*0014*/ 	.word	0xfffffffd
	.align		4
        /*0018*/ 	.word	0x00000000
	.align		4
        /*001c*/ 	.word	0xfffffffc


//--------------------- .nv.constant4             --------------------------
	.section	.nv.constant4,"a",@progbits
	.align	8
	.align		8
.nv.constant4:
        /*0000*/ 	.dword	_$_str


//--------------------- .text.attn_fwd            --------------------------
	.section	.text.attn_fwd,"ax",@progbits
	.align	128
        .global         attn_fwd
        .type           attn_fwd,@function
        .size           attn_fwd,(.L_x_3 - attn_fwd)
        .other          attn_fwd,@"STO_CUDA_ENTRY STV_DEFAULT"
attn_fwd:
.text.attn_fwd:
[----:B------:R-:W0:Y:S01]  /*0000*/  LDC R1, c[0x0][0x37c] ;  /* 0x0000df00ff017b82 */ /* 0x000e220000000800 */
[----:B------:R-:W1:Y:S07]  /*0010*/  S2R R17, SR_CTAID.X ;  /* 0x0000000000117919 */ /* 0x000e6e0000002500 */
[----:B------:R-:W2:Y:S01]  /*0020*/  S2UR UR7, SR_CTAID.Y ;  /* 0x00000000000779c3 */ /* 0x000ea20000002600 */
[----:B------:R-:W2:Y:S01]  /*0030*/  LDCU.64 UR4, c[0x0][0x3b0] ;  /* 0x00007600ff0477ac */ /* 0x000ea20008000a00 */
[----:B------:R-:W3:Y:S01]  /*0040*/  S2R R164, SR_TID.X ;  /* 0x0000000000a47919 */ /* 0x000ee20000002100 */
[----:B------:R-:W4:Y:S05]  /*0050*/  LDCU.64 UR10, c[0x0][0x358] ;  /* 0x00006b00ff0a77ac */ /* 0x000f2a0008000a00 */
[----:B------:R-:W5:Y:S08]  /*0060*/  LDC R12, c[0x0][0x3b8] ;  /* 0x0000ee00ff0c7b82 */ /* 0x000f700000000800 */
[----:B------:R-:W0:Y:S01]  /*0070*/  LDC.64 R20, c[0x0][0x380] ;  /* 0x0000e000ff147b82 */ /* 0x000e220000000a00 */
[----:B--2---:R-:W-:-:S04]  /*0080*/  UIMAD UR4, UR7, UR4, URZ ;  /* 0x00000004070472a4 */ /* 0x004fc8000f8e02ff */
[----:B------:R-:W-:Y:S01]  /*0090*/  USHF.L.U32 UR6, UR4, 0x1, URZ ;  /* 0x0000000104067899 */ /* 0x000fe200080006ff */
[----:B-1----:R-:W-:Y:S01]  /*00a0*/  IMAD.SHL.U32 R17, R17, 0x20, RZ ;  /* 0x0000002011117824 */ /* 0x002fe200078e00ff */
[----:B---3--:R-:W-:-:S04]  /*00b0*/  SHF.R.U32.HI R16, RZ, 0x5, R164 ;  /* 0x00000005ff107819 */ /* 0x008fc800000116a4 */
[----:B------:R-:W-:Y:S02]  /*00c0*/  LOP3.LUT R165, R17, 0x1f, R164, 0xf8, !PT ;  /* 0x0000001f11a57812 */ /* 0x000fe400078ef8a4 */
[----:B------:R-:W-:-:S03]  /*00d0*/  SGXT.U32 R16, R16, 0x2 ;  /* 0x000000021010781a */ /* 0x000fc60000000000 */
[----:B------:R-:W-:Y:S01]  /*00e0*/  IMAD R0, R165, UR5, RZ ;  /* 0x00000005a5007c24 */ /* 0x000fe2000f8e02ff */
[----:B------:R-:W-:Y:S01]  /*00f0*/  UIMAD.WIDE UR4, UR4, 0x2, URZ ;  /* 0x00000002040478a5 */ /* 0x000fe2000f8e02ff */
[----:B-----5:R-:W-:Y:S02]  /*0100*/  IMAD R4, R16, R12, RZ ;  /* 0x0000000c10047224 */ /* 0x020fe400078e02ff */
[C---:B------:R-:W-:Y:S02]  /*0110*/  IMAD.SHL.U32 R3, R0.reuse, 0x2, RZ ;  /* 0x0000000200037824 */ /* 0x040fe400078e00ff */
[----:B------:R-:W-:Y:S01]  /*0120*/  IMAD.HI R0, R0, 0x2, RZ ;  /* 0x0000000200007827 */ /* 0x000fe200078e02ff */
[----:B------:R-:W-:Y:S02]  /*0130*/  LEA R5, R12, R4, 0x2 ;  /* 0x000000040c057211 */ /* 0x000fe400078e10ff */
[----:B0-----:R-:W-:-:S03]  /*0140*/  IADD3 R20, P0, P1, R3, UR6, R20 ;  /* 0x0000000603147c10 */ /* 0x001fc6000f91e014 */
[----:B------:R-:W-:Y:S01]  /*0150*/  IMAD R7, R12, 0x4, R5 ;  /* 0x000000040c077824 */ /* 0x000fe200078e0205 */
[----:B------:R-:W-:Y:S02]  /*0160*/  IADD3.X R22, PT, PT, R0, UR5, R21, P0, P1 ;  /* 0x0000000500167c10 */ /* 0x000fe400087e2415 */
[----:B------:R-:W-:Y:S01]  /*0170*/  LEA R2, P0, R4, R20, 0x1 ;  /* 0x0000001404027211 */ /* 0x000fe200078008ff */
[----:B------:R-:W-:Y:S01]  /*0180*/  IMAD R0, R12, 0x4, R7 ;  /* 0x000000040c007824 */ /* 0x000fe200078e0207 */
[----:B------:R-:W-:Y:S02]  /*0190*/  LEA.HI R18, R164, 0x1c, RZ, 0x1b ;  /* 0x0000001ca4127811 */ /* 0x000fe400078fd8ff */
[----:B------:R-:W-:Y:S02]  /*01a0*/  LEA.HI.X.SX32 R3, R4, R22, 0x1, P0 ;  /* 0x0000001604037211 */ /* 0x000fe400000f0eff */
[C---:B------:R-:W-:Y:S02]  /*01b0*/  LEA R4, P0, R5.reuse, R20, 0x1 ;  /* 0x0000001405047211 */ /* 0x040fe400078008ff */
[----:B------:R-:W-:Y:S01]  /*01c0*/  LEA R11, R12, R0, 0x2 ;  /* 0x000000000c0b7211 */ /* 0x000fe200078e10ff */
[----:B------:R-:W-:Y:S01]  /*01d0*/  IMAD R15, R18, R12, RZ ;  /* 0x0000000c120f7224 */ /* 0x000fe200078e02ff */
[----:B------:R-:W-:Y:S01]  /*01e0*/  LEA.HI.X.SX32 R5, R5, R22, 0x1, P0 ;  /* 0x0000001605057211 */ /* 0x000fe200000f0eff */
[----:B----4-:R0:W2:Y:S01]  /*01f0*/  LDG.E.U16 R21, desc[UR10][R2.64] ;  /* 0x0000000a02157981 */ /* 0x0100a2000c1e1500 */
[-C--:B------:R-:W-:Y:S01]  /*0200*/  LEA R8, P0, R0, R20.reuse, 0x1 ;  /* 0x0000001400087211 */ /* 0x080fe200078008ff */
[----:B------:R-:W-:Y:S01]  /*0210*/  IMAD R19, R12, 0x4, R11 ;  /* 0x000000040c137824 */ /* 0x000fe200078e020b */
[----:B------:R-:W-:-:S02]  /*0220*/  LEA R6, P1, R7, R20, 0x1 ;  /* 0x0000001407067211 */ /* 0x000fc400078208ff */
[----:B------:R-:W-:Y:S01]  /*0230*/  LEA.HI.X.SX32 R9, R0, R22, 0x1, P0 ;  /* 0x0000001600097211 */ /* 0x000fe200000f0eff */
[----:B------:R-:W-:Y:S01]  /*0240*/  IMAD R0, R12, 0x4, R19 ;  /* 0x000000040c007824 */ /* 0x000fe200078e0213 */
[----:B------:R-:W-:Y:S01]  /*0250*/  LEA R10, P0, R11, R20, 0x1 ;  /* 0x000000140b0a7211 */ /* 0x000fe200078008ff */
[----:B------:R-:W3:Y:S01]  /*0260*/  LDG.E.U16 R5, desc[UR10][R4.64] ;  /* 0x0000000a04057981 */ /* 0x000ee2000c1e1500 */
[-C--:B------:R-:W-:Y:S02]  /*0270*/  LEA.HI.X.SX32 R7, R7, R22.reuse, 0x1, P1 ;  /* 0x0000001607077211 */ /* 0x080fe400008f0eff */
[----:B------:R-:W-:Y:S01]  /*0280*/  LEA.HI.X.SX32 R11, R11, R22, 0x1, P0 ;  /* 0x000000160b0b7211 */ /* 0x000fe200000f0eff */
[----:B------:R-:W4:Y:S01]  /*0290*/  LDG.E.U16 R9, desc[UR10][R8.64] ;  /* 0x0000000a08097981 */ /* 0x000f22000c1e1500 */
[-C--:B------:R-:W-:Y:S02]  /*02a0*/  LEA R12, P1, R0, R20.reuse, 0x1 ;  /* 0x00000014000c7211 */ /* 0x080fe400078208ff */
[-C--:B------:R-:W-:Y:S01]  /*02b0*/  LEA R14, P2, R15, R20.reuse, 0x1 ;  /* 0x000000140f0e7211 */ /* 0x080fe200078408ff */
[----:B------:R1:W5:Y:S01]  /*02c0*/  LDG.E.U16 R23, desc[UR10][R6.64] ;  /* 0x0000000a06177981 */ /* 0x000362000c1e1500 */
[----:B0-----:R-:W-:-:S02]  /*02d0*/  LEA R2, P0, R19, R20, 0x1 ;  /* 0x0000001413027211 */ /* 0x001fc400078008ff */
[-C--:B------:R-:W-:Y:S01]  /*02e0*/  LEA.HI.X.SX32 R13, R0, R22.reuse, 0x1, P1 ;  /* 0x00000016000d7211 */ /* 0x080fe200008f0eff */
[----:B------:R-:W3:Y:S01]  /*02f0*/  LDG.E.U16 R11, desc[UR10][R10.64] ;  /* 0x0000000a0a0b7981 */ /* 0x000ee2000c1e1500 */
[-C--:B------:R-:W-:Y:S02]  /*0300*/  LEA.HI.X.SX32 R15, R15, R22.reuse, 0x1, P2 ;  /* 0x000000160f0f7211 */ /* 0x080fe400010f0eff */
[----:B------:R-:W-:Y:S02]  /*0310*/  LEA.HI.X.SX32 R3, R19, R22, 0x1, P0 ;  /* 0x0000001613037211 */ /* 0x000fe400000f0eff */
[----:B------:R-:W4:Y:S04]  /*0320*/  LDG.E.U16 R13, desc[UR10][R12.64] ;  /* 0x0000000a0c0d7981 */ /* 0x000f28000c1e1500 */
[----:B------:R0:W4:Y:S04]  /*0330*/  LDG.E.U16 R3, desc[UR10][R2.64] ;  /* 0x0000000a02037981 */ /* 0x000128000c1e1500 */
[----:B------:R-:W4:Y:S01]  /*0340*/  LDG.E.U16 R15, desc[UR10][R14.64] ;  /* 0x0000000a0e0f7981 */ /* 0x000f22000c1e1500 */
[----:B------:R-:W0:Y:S01]  /*0350*/  S2UR UR6, SR_CgaCtaId ;  /* 0x00000000000679c3 */ /* 0x000e220000008800 */
[----:B------:R-:W-:Y:S01]  /*0360*/  SHF.R.S32.HI R0, RZ, 0x6, R164 ;  /* 0x00000006ff007819 */ /* 0x000fe200000114a4 */
[----:B------:R-:W-:Y:S01]  /*0370*/  VIADD R24, R17, 0x20 ;  /* 0x0000002011187836 */ /* 0x000fe20000000000 */
[----:B-1----:R-:W-:Y:S01]  /*0380*/  LOP3.LUT R6, R164, 0x3f, RZ, 0xc0, !PT ;  /* 0x0000003fa4067812 */ /* 0x002fe200078ec0ff */
[----:B------:R-:W-:Y:S01]  /*0390*/  UMOV UR4, 0x400 ;  /* 0x0000040000047882 */ /* 0x000fe20000000000 */
[----:B------:R-:W-:-:S02]  /*03a0*/  SGXT R0, R0, 0x1 ;  /* 0x000000010000781a */ /* 0x000fc40000000200 */
[----:B------:R-:W-:Y:S02]  /*03b0*/  SHF.L.U32 R7, R6, 0x1, RZ ;  /* 0x0000000106077819 */ /* 0x000fe400000006ff */
[----:B------:R-:W-:Y:S02]  /*03c0*/  ISETP.GE.AND P0, PT, R24, 0x1, PT ;  /* 0x000000011800780c */ /* 0x000fe40003f06270 */
[----:B------:R-:W-:-:S04]  /*03d0*/  LOP3.LUT R0, R7, 0x90, R0, 0x78, !PT ;  /* 0x0000009007007812 */ /* 0x000fc800078e7800 */
[----:B------:R-:W-:Y:S01]  /*03e0*/  LOP3.LUT R160, R0, 0x20, RZ, 0x3c, !PT ;  /* 0x0000002000a07812 */ /* 0x000fe200078e3cff */
[----:B0-----:R-:W-:Y:S01]  /*03f0*/  ULEA UR6, UR6, UR4, 0x18 ;  /* 0x0000000406067291 */ /* 0x001fe2000f8ec0ff */
[----:B------:R-:W-:Y:S01]  /*0400*/  IMAD.MOV.U32 R32, RZ, RZ, -0x800000 ;  /* 0xff800000ff207424 */ /* 0x000fe200078e00ff */
[----:B------:R-:W-:Y:S01]  /*0410*/  MOV R7, 0x3f800000 ;  /* 0x3f80000000077802 */ /* 0x000fe20000000f00 */
[----:B------:R-:W-:Y:S01]  /*0420*/  IMAD.MOV.U32 R4, RZ, RZ, 0x3f800000 ;  /* 0x3f800000ff047424 */ /* 0x000fe200078e00ff */
[----:B------:R-:W-:Y:S01]  /*0430*/  CS2R R68, SRZ ;  /* 0x0000000000447805 */ /* 0x000fe2000001ff00 */
[----:B------:R-:W-:Y:S01]  /*0440*/  IMAD.MOV.U32 R33, RZ, RZ, -0x800000 ;  /* 0xff800000ff217424 */ /* 0x000fe200078e00ff */
[----:B------:R-:W-:Y:S02]  /*0450*/  CS2R R70, SRZ ;  /* 0x0000000000467805 */ /* 0x000fe4000001ff00 */
[----:B------:R-:W-:Y:S02]  /*0460*/  CS2R R88, SRZ ;  /* 0x0000000000587805 */ /* 0x000fe4000001ff00 */
[----:B------:R-:W-:-:S02]  /*0470*/  CS2R R90, SRZ ;  /* 0x00000000005a7805 */ /* 0x000fc4000001ff00 */
[----:B------:R-:W-:Y:S02]  /*0480*/  CS2R R92, SRZ ;  /* 0x00000000005c7805 */ /* 0x000fe4000001ff00 */
[----:B------:R-:W-:Y:S02]  /*0490*/  CS2R R94, SRZ ;  /* 0x00000000005e7805 */ /* 0x000fe4000001ff00 */
[----:B------:R-:W-:Y:S02]  /*04a0*/  CS2R R72, SRZ ;  /* 0x0000000000487805 */ /* 0x000fe4000001ff00 */
[----:B------:R-:W-:Y:S02]  /*04b0*/  CS2R R74, SRZ ;  /* 0x00000000004a7805 */ /* 0x000fe4000001ff00 */
[C---:B------:R-:W-:Y:S01]  /*04c0*/  SHF.L.U32 R163, R164.reuse, 0x1, RZ ;  /* 0x00000001a4a37819 */ /* 0x040fe200000006ff */
[C---:B------:R-:W-:Y:S01]  /*04d0*/  IMAD.SHL.U32 R2, R164.reuse, 0x8, RZ ;  /* 0x00000008a4027824 */ /* 0x040fe200078e00ff */
[----:B--2---:R-:W-:Y:S04]  /*04e0*/  STS.U16 [R0+UR6+0x1000], R21 ;  /* 0x0010001500007988 */ /* 0x004fe80008000406 */
[----:B-----5:R-:W-:Y:S04]  /*04f0*/  STS.U16 [R0+UR6+0x1200], R23 ;  /* 0x0012001700007988 */ /* 0x020fe80008000406 */
[----:B---3--:R-:W-:Y:S04]  /*0500*/  STS.U16 [R0+UR6+0x1400], R11 ;  /* 0x0014000b00007988 */ /* 0x008fe80008000406 */
[----:B----4-:R-:W-:Y:S04]  /*0510*/  STS.U16 [R0+UR6+0x1600], R13 ;  /* 0x0016000d00007988 */ /* 0x010fe80008000406 */
[----:B------:R0:W-:Y:S04]  /*0520*/  STS.U16 [R160+UR6+0x1100], R5 ;  /* 0x00110005a0007988 */ /* 0x0001e80008000406 */
[----:B------:R1:W-:Y:S04]  /*0530*/  STS.U16 [R160+UR6+0x1300], R9 ;  /* 0x00130009a0007988 */ /* 0x0003e80008000406 */
[----:B------:R1:W-:Y:S04]  /*0540*/  STS.U16 [R160+UR6+0x1500], R3 ;  /* 0x00150003a0007988 */ /* 0x0003e80008000406 */
[----:B------:R1:W-:Y:S01]  /*0550*/  STS.U16 [R160+UR6+0x1700], R15 ;  /* 0x0017000fa0007988 */ /* 0x0003e20008000406 */
[----:B0-----:R-:W-:Y:S01]  /*0560*/  LOP3.LUT R5, R164, 0x7, RZ, 0xc0, !PT ;  /* 0x00000007a4057812 */ /* 0x001fe200078ec0ff */
[----:B------:R-:W-:Y:S06]  /*0570*/  @!P0 BRA `(.L_x_0) ;  /* 0x0000002400e88947 */ /* 0x000fec0003800000 */
[----:B------:R-:W0:Y:S01]  /*0580*/  LDC.64 R158, c[0x0][0x3d0] ;  /* 0x0000f400ff9e7b82 */ /* 0x000e220000000a00 */
[----:B------:R-:W-:Y:S01]  /*0590*/  LOP3.LUT R2, R2, 0x30, RZ, 0xc0, !PT ;  /* 0x0000003002027812 */ /* 0x000fe200078ec0ff */
[----:B------:R-:W2:Y:S01]  /*05a0*/  LDCU.64 UR12, c[0x0][0x390] ;  /* 0x00007200ff0c77ac */ /* 0x000ea20008000a00 */
[----:B-1----:R-:W-:Y:S01]  /*05b0*/  LOP3.LUT R3, R163, 0x10, RZ, 0xc0, !PT ;  /* 0x00000010a3037812 */ /* 0x002fe200078ec0ff */
[----:B------:R-:W-:Y:S01]  /*05c0*/  IMAD.MOV.U32 R127, RZ, RZ, -0x800000 ;  /* 0xff800000ff7f7424 */ /* 0x000fe200078e00ff */
[----:B------:R-:W-:Y:S01]  /*05d0*/  SHF.L.U32 R7, R164, 0x5, RZ ;  /* 0x00000005a4077819 */ /* 0x000fe200000006ff */
[----:B------:R-:W-:Y:S01]  /*05e0*/  IMAD R2, R5, 0x40, R2 ;  /* 0x0000004005027824 */ /* 0x000fe200078e0202 */
[--C-:B------:R-:W-:Y:S01]  /*05f0*/  LOP3.LUT R3, R3, 0x20, R164.reuse, 0xf8, !PT ;  /* 0x0000002003037812 */ /* 0x100fe200078ef8a4 */
[----:B------:R-:W1:Y:S01]  /*0600*/  LDC.64 R4, c[0x0][0x3c0] ;  /* 0x0000f000ff047b82 */ /* 0x000e620000000a00 */
[----:B------:R-:W3:Y:S01]  /*0610*/  LDCU UR4, c[0x0][0x3c8] ;  /* 0x00007900ff0477ac */ /* 0x000ee20008000800 */
[----:B------:R-:W-:Y:S01]  /*0620*/  LOP3.LUT R8, R7, 0x200, RZ, 0xc0, !PT ;  /* 0x0000020007087812 */ /* 0x000fe200078ec0ff */
[----:B------:R-:W-:Y:S01]  /*0630*/  IMAD.MOV.U32 R126, RZ, RZ, -0x800000 ;  /* 0xff800000ff7e7424 */ /* 0x000fe200078e00ff */
[----:B------:R-:W-:Y:S01]  /*0640*/  LOP3.LUT R11, R2, R3, RZ, 0x3c, !PT ;  /* 0x00000003020b7212 */ /* 0x000fe200078e3cff */
[----:B------:R-:W4:Y:S01]  /*0650*/  LDCU.64 UR8, c[0x0][0x388] ;  /* 0x00007100ff0877ac */ /* 0x000f220008000a00 */
[----:B------:R-:W-:-:S02]  /*0660*/  SHF.R.U32.HI R2, RZ, 0x2, R164 ;  /* 0x00000002ff027819 */ /* 0x000fc400000116a4 */
[----:B------:R-:W-:Y:S02]  /*0670*/  CS2R R68, SRZ ;  /* 0x0000000000447805 */ /* 0x000fe4000001ff00 */
[----:B------:R-:W-:Y:S01]  /*0680*/  LOP3.LUT R3, R164, 0x20, RZ, 0xc0, !PT ;  /* 0x00000020a4037812 */ /* 0x000fe200078ec0ff */
[----:B------:R-:W5:Y:S01]  /*0690*/  LDC R36, c[0x0][0x3d8] ;  /* 0x0000f600ff247b82 */ /* 0x000f620000000800 */
[----:B------:R-:W-:Y:S02]  /*06a0*/  SGXT.U32 R2, R2, 0x3 ;  /* 0x000000030202781a */ /* 0x000fe40000000000 */
[----:B------:R-:W-:Y:S02]  /*06b0*/  CS2R R70, SRZ ;  /* 0x0000000000467805 */ /* 0x000fe4000001ff00 */
[----:B------:R-:W-:Y:S02]  /*06c0*/  SHF.R.U32.HI R3, RZ, 0x1, R3 ;  /* 0x00000001ff037819 */ /* 0x000fe40000011603 */
[----:B------:R-:W-:-:S02]  /*06d0*/  CS2R R88, SRZ ;  /* 0x0000000000587805 */ /* 0x000fc4000001ff00 */
[----:B------:R-:W-:Y:S02]  /*06e0*/  LOP3.LUT R162, R0, 0x40, RZ, 0x3c, !PT ;  /* 0x0000004000a27812 */ /* 0x000fe400078e3cff */
[----:B------:R-:W-:Y:S01]  /*06f0*/  CS2R R90, SRZ ;  /* 0x00000000005a7805 */ /* 0x000fe2000001ff00 */
[----:B0-----:R-:W-:Y:S01]  /*0700*/  IMAD R7, R158, UR7, RZ ;  /* 0x000000079e077c24 */ /* 0x001fe2000f8e02ff */
[----:B------:R-:W-:Y:S01]  /*0710*/  IADD3 R158, PT, PT, R11, UR6, R8 ;  /* 0x000000060b9e7c10 */ /* 0x000fe2000fffe008 */
[----:B------:R-:W-:Y:S01]  /*0720*/  IMAD R9, R6, R159, RZ ;  /* 0x0000009f06097224 */ /* 0x000fe200078e02ff */
[----:B------:R-:W-:Y:S01]  /*0730*/  LOP3.LUT R2, R17, R3, R2, 0xfe, !PT ;  /* 0x0000000311027212 */ /* 0x000fe200078efe02 */
[----:B------:R-:W-:Y:S01]  /*0740*/  IMAD.SHL.U32 R6, R7, 0x2, RZ ;  /* 0x0000000207067824 */ /* 0x000fe200078e00ff */
[----:B------:R-:W-:Y:S01]  /*0750*/  LOP3.LUT R3, R164, 0x1f, RZ, 0xc0, !PT ;  /* 0x0000001fa4037812 */ /* 0x000fe200078ec0ff */
[----:B------:R-:W-:Y:S01]  /*0760*/  IMAD.SHL.U32 R11, R9, 0x2, RZ ;  /* 0x00000002090b7824 */ /* 0x000fe200078e00ff */
[----:B------:R-:W-:Y:S01]  /*0770*/  LOP3.LUT R161, R0, 0x60, RZ, 0x3c, !PT ;  /* 0x0000006000a17812 */ /* 0x000fe200078e3cff */
[----:B------:R-:W-:Y:S01]  /*0780*/  IMAD.HI R8, R7, 0x2, RZ ;  /* 0x0000000207087827 */ /* 0x000fe200078e02ff */
[----:B------:R-:W-:-:S02]  /*0790*/  CS2R R92, SRZ ;  /* 0x00000000005c7805 */ /* 0x000fc4000001ff00 */
[----:B------:R-:W-:Y:S02]  /*07a0*/  CS2R R94, SRZ ;  /* 0x00000000005e7805 */ /* 0x000fe4000001ff00 */
[----:B--2---:R-:W-:Y:S01]  /*07b0*/  IADD3 R122, P0, P1, R11, UR12, R6 ;  /* 0x0000000c0b7a7c10 */ /* 0x004fe2000f91e006 */
[----:B------:R-:W-:Y:S01]  /*07c0*/  IMAD.HI R9, R9, 0x2, RZ ;  /* 0x0000000209097827 */ /* 0x000fe200078e02ff */
[----:B------:R-:W-:Y:S02]  /*07d0*/  SHF.R.U32.HI R6, RZ, 0x6, R164 ;  /* 0x00000006ff067819 */ /* 0x000fe400000116a4 */
[----:B------:R-:W-:Y:S02]  /*07e0*/  CS2R R72, SRZ ;  /* 0x0000000000487805 */ /* 0x000fe4000001ff00 */
[----:B------:R-:W-:Y:S01]  /*07f0*/  CS2R R74, SRZ ;  /* 0x00000000004a7805 */ /* 0x000fe2000001ff00 */
[----:B---3--:R-:W-:Y:S01]  /*0800*/  IMAD R7, R3, UR4, RZ ;  /* 0x0000000403077c24 */ /* 0x008fe2000f8e02ff */
[----:B------:R-:W-:Y:S01]  /*0810*/  IADD3.X R34, PT, PT, R9, UR13, R8, P0, P1 ;  /* 0x0000000d09227c10 */ /* 0x000fe200087e2408 */
[----:B-1----:R-:W-:Y:S01]  /*0820*/  IMAD R4, R4, UR7, RZ ;  /* 0x0000000704047c24 */ /* 0x002fe2000f8e02ff */
[----:B------:R-:W-:Y:S01]  /*0830*/  SGXT.U32 R3, R6, 0x1 ;  /* 0x000000010603781a */ /* 0x000fe20000000000 */
[----:B------:R-:W-:Y:S01]  /*0840*/  IMAD R16, R16, R5, RZ ;  /* 0x0000000510107224 */ /* 0x000fe200078e02ff */
[----:B------:R-:W-:Y:S01]  /*0850*/  SHF.L.U32 R9, R7, 0x1, RZ ;  /* 0x0000000107097819 */ /* 0x000fe200000006ff */
[----:B------:R-:W-:Y:S01]  /*0860*/  IMAD.SHL.U32 R6, R4, 0x2, RZ ;  /* 0x0000000204067824 */ /* 0x000fe200078e00ff */
[----:B------:R-:W0:Y:S01]  /*0870*/  LDCU UR5, c[0x0][0x3a8] ;  /* 0x00007500ff0577ac */ /* 0x000e220008000800 */
[----:B------:R-:W-:-:S02]  /*0880*/  IMAD R8, R5, 0x4, R16 ;  /* 0x0000000405087824 */ /* 0x000fc400078e0210 */
[----:B------:R-:W-:Y:S01]  /*0890*/  IMAD.HI R7, R7, 0x2, RZ ;  /* 0x0000000207077827 */ /* 0x000fe200078e02ff */
[----:B----4-:R-:W-:Y:S01]  /*08a0*/  IADD3 R129, P0, P1, R9, UR8, R6 ;  /* 0x0000000809817c10 */ /* 0x010fe2000f91e006 */
[----:B------:R-:W-:Y:S01]  /*08b0*/  UMOV UR4, URZ ;  /* 0x000000ff00047c82 */ /* 0x000fe20008000000 */
[----:B------:R-:W-:Y:S01]  /*08c0*/  LEA R10, R5, R8, 0x2 ;  /* 0x00000008050a7211 */ /* 0x000fe200078e10ff */
[----:B------:R-:W-:Y:S01]  /*08d0*/  IMAD.HI R4, R4, 0x2, RZ ;  /* 0x0000000204047827 */ /* 0x000fe200078e02ff */
[----:B------:R-:W-:Y:S02]  /*08e0*/  LEA.HI R6, R164, 0x3c, RZ, 0x1b ;  /* 0x0000003ca4067811 */ /* 0x000fe400078fd8ff */
[-C--:B------:R-:W-:Y:S01]  /*08f0*/  LEA R152, P2, R10, R129.reuse, 0x1 ;  /* 0x000000810a987211 */ /* 0x080fe200078408ff */
[----:B-----5:R-:W-:Y:S01]  /*0900*/  IMAD R9, R3, R36, RZ ;  /* 0x0000002403097224 */ /* 0x020fe200078e02ff */
[----:B------:R-:W-:Y:S01]  /*0910*/  IADD3.X R11, PT, PT, R7, UR9, R4, P0, P1 ;  /* 0x00000009070b7c10 */ /* 0x000fe200087e2404 */
[C---:B------:R-:W-:Y:S01]  /*0920*/  IMAD R4, R5.reuse, 0x4, R10 ;  /* 0x0000000405047824 */ /* 0x040fe200078e020a */
[----:B------:R-:W-:Y:S01]  /*0930*/  LEA R154, P1, R8, R129, 0x1 ;  /* 0x00000081089a7211 */ /* 0x000fe200078208ff */
[----:B------:R-:W-:Y:S01]  /*0940*/  IMAD R3, R6, R5, RZ ;  /* 0x0000000506037224 */ /* 0x000fe200078e02ff */
[----:B------:R-:W-:Y:S01]  /*0950*/  LEA.HI.X.SX32 R153, R10, R11, 0x1, P2 ;  /* 0x0000000b0a997211 */ /* 0x000fe200010f0eff */
[----:B------:R-:W-:Y:S01]  /*0960*/  IMAD R7, R36, 0x2, R9 ;  /* 0x0000000224077824 */ /* 0x000fe200078e0209 */
[C---:B------:R-:W-:Y:S01]  /*0970*/  LEA R6, R5.reuse, R4, 0x2 ;  /* 0x0000000405067211 */ /* 0x040fe200078e10ff */
[----:B------:R-:W-:Y:S01]  /*0980*/  IMAD R18, R18, R5, RZ ;  /* 0x0000000512127224 */ /* 0x000fe200078e02ff */
[----:B------:R-:W-:Y:S01]  /*0990*/  LEA.HI.X.SX32 R155, R8, R11, 0x1, P1 ;  /* 0x0000000b089b7211 */ /* 0x000fe200008f0eff */
[----:B------:R-:W-:Y:S01]  /*09a0*/  IMAD R13, R36, 0x2, R7 ;  /* 0x00000002240d7824 */ /* 0x000fe200078e0207 */
[-C--:B------:R-:W-:Y:S01]  /*09b0*/  LEA R156, P0, R16, R129.reuse, 0x1 ;  /* 0x00000081109c7211 */ /* 0x080fe200078008ff */
[----:B------:R-:W-:Y:S01]  /*09c0*/  IMAD R12, R5, 0x4, R6 ;  /* 0x00000004050c7824 */ /* 0x000fe200078e0206 */
[----:B------:R-:W-:Y:S01]  /*09d0*/  LEA R148, P1, R6, R129, 0x1 ;  /* 0x0000008106947211 */ /* 0x000fe200078208ff */
[----:B------:R-:W-:Y:S01]  /*09e0*/  IMAD R15, R36, 0x2, R13 ;  /* 0x00000002240f7824 */ /* 0x000fe200078e020d */
[----:B------:R-:W-:-:S02]  /*09f0*/  LEA.HI.X.SX32 R157, R16, R11, 0x1, P0 ;  /* 0x0000000b109d7211 */ /* 0x000fc400000f0eff */
[C---:B------:R-:W-:Y:S01]  /*0a00*/  LEA R8, R5.reuse, R12, 0x2 ;  /* 0x0000000c05087211 */ /* 0x040fe200078e10ff */
[----:B------:R-:W-:Y:S01]  /*0a10*/  IMAD R17, R36, 0x2, R15 ;  /* 0x0000000224117824 */ /* 0x000fe200078e020f */
[----:B------:R-:W-:Y:S02]  /*0a20*/  LEA R150, P0, R4, R129, 0x1 ;  /* 0x0000008104967211 */ /* 0x000fe400078008ff */
[-C--:B------:R-:W-:Y:S01]  /*0a30*/  LEA.HI.X.SX32 R149, R6, R11.reuse, 0x1, P1 ;  /* 0x0000000b06957211 */ /* 0x080fe200008f0eff */
[C---:B------:R-:W-:Y:S01]  /*0a40*/  IMAD R10, R5.reuse, 0x8, R8 ;  /* 0x00000008050a7824 */ /* 0x040fe200078e0208 */
[----:B------:R-:W-:Y:S02]  /*0a50*/  LEA.HI.X.SX32 R151, R4, R11, 0x1, P0 ;  /* 0x0000000b04977211 */ /* 0x000fe400000f0eff */
[----:B------:R-:W-:Y:S02]  /*0a60*/  LEA R144, P1, R8, R129, 0x1 ;  /* 0x0000008108907211 */ /* 0x000fe400078208ff */
[----:B------:R-:W-:-:S02]  /*0a70*/  LEA R14, R5, R10, 0x2 ;  /* 0x0000000a050e7211 */ /* 0x000fc400078e10ff */
[----:B------:R-:W-:Y:S02]  /*0a80*/  LEA.HI.X.SX32 R145, R8, R11, 0x1, P1 ;  /* 0x0000000b08917211 */ /* 0x000fe400008f0eff */
[CC--:B------:R-:W-:Y:S01]  /*0a90*/  LEA R146, P0, R12.reuse, R129.reuse, 0x1 ;  /* 0x000000810c927211 */ /* 0x0c0fe200078008ff */
[----:B------:R-:W-:Y:S01]  /*0aa0*/  IMAD R4, R5, 0x4, R14 ;  /* 0x0000000405047824 */ /* 0x000fe200078e020e */
[----:B------:R-:W-:Y:S02]  /*0ab0*/  LEA R124, P4, R3, R129, 0x1 ;  /* 0x00000081037c7211 */ /* 0x000fe400078808ff */
[-C--:B------:R-:W-:Y:S01]  /*0ac0*/  LEA.HI.X.SX32 R147, R12, R11.reuse, 0x1, P0 ;  /* 0x0000000b0c937211 */ /* 0x080fe200000f0eff */
[----:B------:R-:W-:Y:S01]  /*0ad0*/  IMAD R6, R5, 0x4, R4 ;  /* 0x0000000405067824 */ /* 0x000fe200078e0204 */
[----:B------:R-:W-:Y:S02]  /*0ae0*/  LEA.HI.X.SX32 R125, R3, R11, 0x1, P4 ;  /* 0x0000000b037d7211 */ /* 0x000fe400020f0eff */
[----:B------:R-:W-:-:S02]  /*0af0*/  LEA R142, P3, R18, R129, 0x1 ;  /* 0x00000081128e7211 */ /* 0x000fc400078608ff */
[C---:B------:R-:W-:Y:S02]  /*0b00*/  LEA R8, R5.reuse, R6, 0x2 ;  /* 0x0000000605087211 */ /* 0x040fe400078e10ff */
[----:B------:R-:W-:Y:S02]  /*0b10*/  LEA R19, R36, R17, 0x1 ;  /* 0x0000001124137211 */ /* 0x000fe400078e08ff */
[-C--:B------:R-:W-:Y:S01]  /*0b20*/  LEA R140, P0, R10, R129.reuse, 0x1 ;  /* 0x000000810a8c7211 */ /* 0x080fe200078008ff */
[C---:B------:R-:W-:Y:S01]  /*0b30*/  IMAD R12, R5.reuse, 0x4, R8 ;  /* 0x00000004050c7824 */ /* 0x040fe200078e0208 */
[-C--:B------:R-:W-:Y:S01]  /*0b40*/  LEA R138, P1, R14, R129.reuse, 0x1 ;  /* 0x000000810e8a7211 */ /* 0x080fe200078208ff */
[----:B------:R-:W-:Y:S01]  /*0b50*/  IMAD R21, R36, 0x2, R19 ;  /* 0x0000000224157824 */ /* 0x000fe200078e0213 */
[----:B------:R-:W-:Y:S01]  /*0b60*/  LEA R136, P2, R4, R129, 0x1 ;  /* 0x0000008104887211 */ /* 0x000fe200078408ff */
[----:B------:R-:W-:Y:S01]  /*0b70*/  IMAD R3, R5, 0x4, R12 ;  /* 0x0000000405037824 */ /* 0x000fe200078e020c */
[----:B------:R-:W-:-:S02]  /*0b80*/  LEA.HI.X.SX32 R143, R18, R11, 0x1, P3 ;  /* 0x0000000b128f7211 */ /* 0x000fc400018f0eff */
[----:B------:R-:W-:Y:S02]  /*0b90*/  LEA.HI.X.SX32 R141, R10, R11, 0x1, P0 ;  /* 0x0000000b0a8d7211 */ /* 0x000fe400000f0eff */
[----:B------:R-:W-:Y:S02]  /*0ba0*/  LEA R128, P3, R3, R129, 0x1 ;  /* 0x0000008103807211 */ /* 0x000fe400078608ff */
[-C--:B------:R-:W-:Y:S02]  /*0bb0*/  LEA.HI.X.SX32 R139, R14, R11.reuse, 0x1, P1 ;  /* 0x0000000b0e8b7211 */ /* 0x080fe400008f0eff */
[----:B------:R-:W-:Y:S02]  /*0bc0*/  LEA.HI.X.SX32 R137, R4, R11, 0x1, P2 ;  /* 0x0000000b04897211 */ /* 0x000fe400010f0eff */
[-C--:B------:R-:W-:Y:S02]  /*0bd0*/  LEA R134, P0, R6, R129.reuse, 0x1 ;  /* 0x0000008106867211 */ /* 0x080fe400078008ff */
[----:B------:R-:W-:-:S02]  /*0be0*/  LEA R132, P1, R8, R129, 0x1 ;  /* 0x0000008108847211 */ /* 0x000fc400078208ff */
[----:B------:R-:W-:Y:S02]  /*0bf0*/  LEA R130, P2, R12, R129, 0x1 ;  /* 0x000000810c827211 */ /* 0x000fe400078408ff */
[----:B------:R-:W-:Y:S02]  /*0c00*/  LEA.HI.X.SX32 R129, R3, R11, 0x1, P3 ;  /* 0x0000000b03817211 */ /* 0x000fe400018f0eff */
[----:B------:R-:W-:Y:S02]  /*0c10*/  LEA R3, R36, R21, 0x1 ;  /* 0x0000001524037211 */ /* 0x000fe400078e08ff */
[-C--:B------:R-:W-:Y:S02]  /*0c20*/  LEA.HI.X.SX32 R135, R6, R11.reuse, 0x1, P0 ;  /* 0x0000000b06877211 */ /* 0x080fe400000f0eff */
[----:B------:R-:W-:Y:S01]  /*0c30*/  LEA.HI.X.SX32 R133, R8, R11, 0x1, P1 ;  /* 0x0000000b08857211 */ /* 0x000fe200008f0eff */
[----:B------:R-:W-:Y:S01]  /*0c40*/  IMAD R4, R36, 0x2, R3 ;  /* 0x0000000224047824 */ /* 0x000fe200078e0203 */
[----:B------:R-:W-:-:S02]  /*0c50*/  LEA R10, P1, R7, R122, 0x1 ;  /* 0x0000007a070a7211 */ /* 0x000fc400078208ff */
[----:B------:R-:W-:Y:S01]  /*0c60*/  LEA.HI.X.SX32 R131, R12, R11, 0x1, P2 ;  /* 0x0000000b0c837211 */ /* 0x000fe200010f0eff */
[C---:B------:R-:W-:Y:S01]  /*0c70*/  IMAD R6, R36.reuse, 0x2, R4 ;  /* 0x0000000224067824 */ /* 0x040fe200078e0204 */
[----:B------:R-:W-:Y:S02]  /*0c80*/  LEA.HI.X.SX32 R11, R7, R34, 0x1, P1 ;  /* 0x00000022070b7211 */ /* 0x000fe400008f0eff */
[----:B------:R-:W-:Y:S02]  /*0c90*/  LEA R8, P0, R9, R122, 0x1 ;  /* 0x0000007a09087211 */ /* 0x000fe400078008ff */
[C---:B------:R-:W-:Y:S02]  /*0ca0*/  LEA R7, R36.reuse, R6, 0x1 ;  /* 0x0000000624077211 */ /* 0x040fe400078e08ff */
[-C--:B------:R-:W-:Y:S02]  /*0cb0*/  LEA R12, P2, R13, R122.reuse, 0x1 ;  /* 0x0000007a0d0c7211 */ /* 0x080fe400078408ff */
[----:B------:R-:W-:Y:S01]  /*0cc0*/  LEA R16, P1, R17, R122, 0x1 ;  /* 0x0000007a11107211 */ /* 0x000fe200078208ff */
[----:B------:R-:W-:Y:S01]  /*0cd0*/  IMAD R31, R36, 0x2, R7 ;  /* 0x00000002241f7824 */ /* 0x000fe200078e0207 */
[----:B------:R-:W-:-:S02]  /*0ce0*/  LEA.HI.X.SX32 R9, R9, R34, 0x1, P0 ;  /* 0x0000002209097211 */ /* 0x000fc400000f0eff */
[----:B------:R-:W-:Y:S01]  /*0cf0*/  LEA.HI.X.SX32 R13, R13, R34, 0x1, P2 ;  /* 0x000000220d0d7211 */ /* 0x000fe200010f0eff */
[----:B------:R-:W-:Y:S01]  /*0d00*/  IMAD R32, R36, 0x2, R31 ;  /* 0x0000000224207824 */ /* 0x000fe200078e021f */
[----:B------:R-:W-:Y:S02]  /*0d10*/  LEA R14, P0, R15, R122, 0x1 ;  /* 0x0000007a0f0e7211 */ /* 0x000fe400078008ff */
[----:B------:R-:W-:Y:S02]  /*0d20*/  LEA.HI.X.SX32 R17, R17, R34, 0x1, P1 ;  /* 0x0000002211117211 */ /* 0x000fe400008f0eff */
[-C--:B------:R-:W-:Y:S02]  /*0d30*/  LEA R18, P2, R19, R122.reuse, 0x1 ;  /* 0x0000007a13127211 */ /* 0x080fe400078408ff */
[----:B------:R-:W-:Y:S02]  /*0d40*/  LEA R22, P1, R3, R122, 0x1 ;  /* 0x0000007a03167211 */ /* 0x000fe400078208ff */
[----:B------:R-:W-:-:S02]  /*0d50*/  LEA.HI.X.SX32 R15, R15, R34, 0x1, P0 ;  /* 0x000000220f0f7211 */ /* 0x000fc400000f0eff */
[----:B------:R-:W-:Y:S02]  /*0d60*/  LEA.HI.X.SX32 R19, R19, R34, 0x1, P2 ;  /* 0x0000002213137211 */ /* 0x000fe400010f0eff */
[----:B------:R-:W-:Y:S02]  /*0d70*/  LEA R20, P0, R21, R122, 0x1 ;  /* 0x0000007a15147211 */ /* 0x000fe400078008ff */
[----:B------:R-:W-:Y:S02]  /*0d80*/  LEA.HI.X.SX32 R23, R3, R34, 0x1, P1 ;  /* 0x0000002203177211 */ /* 0x000fe400008f0eff */
[----:B------:R-:W-:Y:S02]  /*0d90*/  LEA R24, P2, R4, R122, 0x1 ;  /* 0x0000007a04187211 */ /* 0x000fe400078408ff */
[----:B------:R-:W-:Y:S02]  /*0da0*/  LEA R3, R36, R32, 0x1 ;  /* 0x0000002024037211 */ /* 0x000fe400078e08ff */
[----:B------:R-:W-:-:S02]  /*0db0*/  LEA.HI.X.SX32 R21, R21, R34, 0x1, P0 ;  /* 0x0000002215157211 */ /* 0x000fc400000f0eff */
[----:B------:R-:W-:Y:S01]  /*0dc0*/  LEA.HI.X.SX32 R25, R4, R34, 0x1, P2 ;  /* 0x0000002204197211 */ /* 0x000fe200010f0eff */
[----:B------:R-:W-:Y:S01]  /*0dd0*/  IMAD R4, R36, 0x2, R3 ;  /* 0x0000000224047824 */ /* 0x000fe200078e0203 */
[CC--:B------:R-:W-:Y:S02]  /*0de0*/  LEA R26, P0, R6.reuse, R122.reuse, 0x1 ;  /* 0x0000007a061a7211 */ /* 0x0c0fe400078008ff */
[-C--:B------:R-:W-:Y:S02]  /*0df0*/  LEA R28, P1, R7, R122.reuse, 0x1 ;  /* 0x0000007a071c7211 */ /* 0x080fe400078208ff */
[----:B------:R-:W-:Y:S02]  /*0e00*/  LEA R30, P2, R31, R122, 0x1 ;  /* 0x0000007a1f1e7211 */ /* 0x000fe400078408ff */
[-C--:B------:R-:W-:Y:S01]  /*0e10*/  LEA.HI.X.SX32 R27, R6, R34.reuse, 0x1, P0 ;  /* 0x00000022061b7211 */ /* 0x080fe200000f0eff */
[----:B------:R-:W-:Y:S01]  /*0e20*/  IMAD R6, R36, 0x2, R4 ;  /* 0x0000000224067824 */ /* 0x000fe200078e0204 */
[-C--:B------:R-:W-:Y:S01]  /*0e30*/  LEA.HI.X.SX32 R29, R7, R34.reuse, 0x1, P1 ;  /* 0x00000022071d7211 */ /* 0x080fe200008f0eff */
[----:B------:R-:W-:Y:S01]  /*0e40*/  IMAD.MOV.U32 R7, RZ, RZ, 0x3f800000 ;  /* 0x3f800000ff077424 */ /* 0x000fe200078e00ff */
[----:B------:R-:W-:-:S02]  /*0e50*/  LEA.HI.X.SX32 R31, R31, R34, 0x1, P2 ;  /* 0x000000221f1f7211 */ /* 0x000fc400010f0eff */
[-C--:B------:R-:W-:Y:S02]  /*0e60*/  LEA R116, P0, R32, R122.reuse, 0x1 ;  /* 0x0000007a20747211 */ /* 0x080fe400078008ff */
[CC--:B------:R-:W-:Y:S02]  /*0e70*/  LEA R118, P1, R3.reuse, R122.reuse, 0x1 ;  /* 0x0000007a03767211 */ /* 0x0c0fe400078208ff */
[-C--:B------:R-:W-:Y:S02]  /*0e80*/  LEA R120, P2, R4, R122.reuse, 0x1 ;  /* 0x0000007a04787211 */ /* 0x080fe400078408ff */
[----:B------:R-:W-:Y:S02]  /*0e90*/  LEA R122, P3, R6, R122, 0x1 ;  /* 0x0000007a067a7211 */ /* 0x000fe400078608ff */
[-C--:B------:R-:W-:Y:S02]  /*0ea0*/  LEA.HI.X.SX32 R119, R3, R34.reuse, 0x1, P1 ;  /* 0x0000002203777211 */ /* 0x080fe400008f0eff */
[----:B------:R-:W-:-:S02]  /*0eb0*/  LEA.HI.X.SX32 R121, R4, R34, 0x1, P2 ;  /* 0x0000002204797211 */ /* 0x000fc400010f0eff */
[-C--:B------:R-:W-:Y:S01]  /*0ec0*/  LEA.HI.X.SX32 R123, R6, R34.reuse, 0x1, P3 ;  /* 0x00000022067b7211 */ /* 0x080fe200018f0eff */
[----:B------:R-:W-:Y:S01]  /*0ed0*/  IMAD.MOV.U32 R6, RZ, RZ, RZ ;  /* 0x000000ffff067224 */ /* 0x000fe200078e00ff */
[----:B------:R-:W-:Y:S02]  /*0ee0*/  LEA.HI.X.SX32 R117, R32, R34, 0x1, P0 ;  /* 0x0000002220757211 */ /* 0x000fe400000f0eff */
[----:B------:R-:W-:Y:S02]  /*0ef0*/  MOV R4, 0x3f800000 ;  /* 0x3f80000000047802 */ /* 0x000fe40000000f00 */
[----:B0-----:R-:W-:-:S07]  /*0f00*/  MOV R3, RZ ;  /* 0x000000ff00037202 */ /* 0x001fce0000000f00 */
.L_x_1:
[----:B------:R-:W-:-:S04]  /*0f10*/  IMAD.WIDE R34, R6, 0x2, R154 ;  /* 0x0000000206227825 */ /* 0x000fc800078e029a */
[C---:B------:R-:W-:Y:S01]  /*0f20*/  IMAD.WIDE R32, R6.reuse, 0x2, R156 ;  /* 0x0000000206207825 */ /* 0x040fe200078e029c */
[----:B------:R0:W2:Y:S03]  /*0f30*/  LDG.E.U16 R55, desc[UR10][R34.64] ;  /* 0x0000000a22377981 */ /* 0x0000a6000c1e1500 */
[C---:B------:R-:W-:Y:S01]  /*0f40*/  IMAD.WIDE R36, R6.reuse, 0x2, R152 ;  /* 0x0000000206247825 */ /* 0x040fe200078e0298 */
[----:B------:R1:W3:Y:S03]  /*0f50*/  LDG.E.U16 R53, desc[UR10][R32.64] ;  /* 0x0000000a20357981 */ /* 0x0002e6000c1e1500 */
[C---:B------:R-:W-:Y:S01]  /*0f60*/  IMAD.WIDE R38, R6.reuse, 0x2, R150 ;  /* 0x0000000206267825 */ /* 0x040fe200078e0296 */
[----:B------:R4:W5:Y:S03]  /*0f70*/  LDG.E.U16 R57, desc[UR10][R36.64] ;  /* 0x0000000a24397981 */ /* 0x000966000c1e1500 */
[C---:B------:R-:W-:Y:S01]  /*0f80*/  IMAD.WIDE R40, R6.reuse, 0x2, R148 ;  /* 0x0000000206287825 */ /* 0x040fe200078e0294 */
[----:B------:R0:W2:Y:S03]  /*0f90*/  LDG.E.U16 R59, desc[UR10][R38.64] ;  /* 0x0000000a263b7981 */ /* 0x0000a6000c1e1500 */
[C---:B------:R-:W-:Y:S01]  /*0fa0*/  IMAD.WIDE R42, R6.reuse, 0x2, R146 ;  /* 0x00000002062a7825 */ /* 0x040fe200078e0292 */
[----:B------:R1:W2:Y:S03]  /*0fb0*/  LDG.E.U16 R61, desc[UR10][R40.64] ;  /* 0x0000000a283d7981 */ /* 0x0002a6000c1e1500 */
[C---:B------:R-:W-:Y:S01]  /*0fc0*/  IMAD.WIDE R44, R6.reuse, 0x2, R144 ;  /* 0x00000002062c7825 */ /* 0x040fe200078e0290 */
[----:B------:R1:W2:Y:S03]  /*0fd0*/  LDG.E.U16 R65, desc[UR10][R42.64] ;  /* 0x0000000a2a417981 */ /* 0x0002a6000c1e1500 */
[----:B0-----:R-:W-:-:S02]  /*0fe0*/  IMAD.WIDE R34, R6, 0x2, R140 ;  /* 0x0000000206227825 */ /* 0x001fc400078e028c */
[----:B------:R-:W2:Y:S02]  /*0ff0*/  LDG.E.U16 R45, desc[UR10][R44.64] ;  /* 0x0000000a2c2d7981 */ /* 0x000ea4000c1e1500 */
[C---:B------:R-:W-:Y:S02]  /*1000*/  IMAD.WIDE R46, R6.reuse, 0x2, R136 ;  /* 0x00000002062e7825 */ /* 0x040fe400078e0288 */
[----:B------:R-:W2:Y:S02]  /*1010*/  LDG.E.U16 R35, desc[UR10][R34.64] ;  /* 0x0000000a22237981 */ /* 0x000ea4000c1e1500 */
[C---:B------:R-:W-:Y:S02]  /*1020*/  IMAD.WIDE R48, R6.reuse, 0x2, R132 ;  /* 0x0000000206307825 */ /* 0x040fe400078e0284 */
[----:B------:R-:W2:Y:S02]  /*1030*/  LDG.E.U16 R47, desc[UR10][R46.64] ;  /* 0x0000000a2e2f7981 */ /* 0x000ea4000c1e1500 */
[----:B------:R-:W-:-:S02]  /*1040*/  IMAD.WIDE R50, R6, 0x2, R128 ;  /* 0x0000000206327825 */ /* 0x000fc400078e0280 */
[----:B------:R-:W2:Y:S02]  /*1050*/  LDG.E.U16 R49, desc[UR10][R48.64] ;  /* 0x0000000a30317981 */ /* 0x000ea4000c1e1500 */
[C---:B-1----:R-:W-:Y:S02]  /*1060*/  IMAD.WIDE R32, R6.reuse, 0x2, R142 ;  /* 0x0000000206207825 */ /* 0x042fe400078e028e */
[----:B------:R-:W2:Y:S02]  /*1070*/  LDG.E.U16 R51, desc[UR10][R50.64] ;  /* 0x0000000a32337981 */ /* 0x000ea4000c1e1500 */
[C---:B----4-:R-:W-:Y:S02]  /*1080*/  IMAD.WIDE R36, R6.reuse, 0x2, R138 ;  /* 0x0000000206247825 */ /* 0x050fe400078e028a */
[----:B------:R0:W4:Y:S02]  /*1090*/  LDG.E.U16 R33, desc[UR10][R32.64] ;  /* 0x0000000a20217981 */ /* 0x000124000c1e1500 */
[----:B------:R-:W-:-:S02]  /*10a0*/  IMAD.WIDE R38, R6, 0x2, R134 ;  /* 0x0000000206267825 */ /* 0x000fc400078e0286 */
[----:B------:R-:W4:Y:S02]  /*10b0*/  LDG.E.U16 R37, desc[UR10][R36.64] ;  /* 0x0000000a24257981 */ /* 0x000f24000c1e1500 */
[C---:B------:R-:W-:Y:S02]  /*10c0*/  IMAD.WIDE R40, R6.reuse, 0x2, R130 ;  /* 0x0000000206287825 */ /* 0x040fe400078e0282 */
[----:B------:R-:W4:Y:S02]  /*10d0*/  LDG.E.U16 R39, desc[UR10][R38.64] ;  /* 0x0000000a26277981 */ /* 0x000f24000c1e1500 */
[----:B------:R-:W-:Y:S02]  /*10e0*/  IMAD.WIDE R42, R6, 0x2, R124 ;  /* 0x00000002062a7825 */ /* 0x000fe400078e027c */
[----:B------:R-:W4:Y:S04]  /*10f0*/  LDG.E.U16 R41, desc[UR10][R40.64] ;  /* 0x0000000a28297981 */ /* 0x000f28000c1e1500 */
[----:B------:R-:W4:Y:S01]  /*1100*/  LDG.E.U16 R67, desc[UR10][R42.64] ;  /* 0x0000000a2a437981 */ /* 0x000f22000c1e1500 */
[----:B------:R-:W-:Y:S01]  /*1110*/  BAR.SYNC.DEFER_BLOCKING 0x0 ;  /* 0x0000000000007b1d */ /* 0x000fe20000010000 */
[----:B0-----:R-:W-:-:S02]  /*1120*/  SHF.L.U32 R32, R164, 0x3, RZ ;  /* 0x00000003a4207819 */ /* 0x001fc400000006ff */
[----:B------:R-:W-:Y:S02]  /*1130*/  LOP3.LUT R52, R164, 0x7, RZ, 0xc0, !PT ;  /* 0x00000007a4347812 */ /* 0x000fe400078ec0ff */
[----:B------:R-:W-:-:S05]  /*1140*/  LOP3.LUT R32, R32, 0x30, RZ, 0xc0, !PT ;  /* 0x0000003020207812 */ /* 0x000fca00078ec0ff */
[----:B------:R-:W-:-:S05]  /*1150*/  IMAD R32, R52, 0x40, R32 ;  /* 0x0000004034207824 */ /* 0x000fca00078e0220 */
[----:B------:R-:W-:Y:S01]  /*1160*/  LOP3.LUT R100, R32, 0x30, R163, 0x78, !PT ;  /* 0x0000003020647812 */ /* 0x000fe200078e78a3 */
[----:B---3--:R-:W-:Y:S04]  /*1170*/  STS.U16 [R0+UR6], R53 ;  /* 0x0000003500007988 */ /* 0x008fe80008000406 */
[----:B-----5:R-:W-:Y:S04]  /*1180*/  STS.U16 [R0+UR6+0x200], R57 ;  /* 0x0002003900007988 */ /* 0x020fe80008000406 */
[----:B--2---:R-:W-:Y:S04]  /*1190*/  STS.U16 [R0+UR6+0x400], R61 ;  /* 0x0004003d00007988 */ /* 0x004fe80008000406 */
[----:B------:R-:W-:Y:S04]  /*11a0*/  STS.U16 [R0+UR6+0x600], R45 ;  /* 0x0006002d00007988 */ /* 0x000fe80008000406 */
[----:B------:R-:W-:Y:S04]  /*11b0*/  STS.U16 [R0+UR6+0x800], R35 ;  /* 0x0008002300007988 */ /* 0x000fe80008000406 */
[----:B------:R-:W-:Y:S04]  /*11c0*/  STS.U16 [R0+UR6+0xa00], R47 ;  /* 0x000a002f00007988 */ /* 0x000fe80008000406 */
[----:B------:R-:W-:Y:S04]  /*11d0*/  STS.U16 [R0+UR6+0xc00], R49 ;  /* 0x000c003100007988 */ /* 0x000fe80008000406 */
[----:B------:R-:W-:Y:S04]  /*11e0*/  STS.U16 [R0+UR6+0xe00], R51 ;  /* 0x000e003300007988 */ /* 0x000fe80008000406 */
[----:B------:R-:W-:Y:S04]  /*11f0*/  STS.U16 [R160+UR6+0x100], R55 ;  /* 0x00010037a0007988 */ /* 0x000fe80008000406 */
[----:B------:R-:W-:Y:S04]  /*1200*/  STS.U16 [R160+UR6+0x300], R59 ;  /* 0x0003003ba0007988 */ /* 0x000fe80008000406 */
[----:B------:R-:W-:Y:S04]  /*1210*/  STS.U16 [R160+UR6+0x500], R65 ;  /* 0x00050041a0007988 */ /* 0x000fe80008000406 */
[----:B----4-:R-:W-:Y:S04]  /*1220*/  STS.U16 [R160+UR6+0x700], R33 ;  /* 0x00070021a0007988 */ /* 0x010fe80008000406 */
[----:B------:R-:W-:Y:S04]  /*1230*/  STS.U16 [R160+UR6+0x900], R37 ;  /* 0x00090025a0007988 */ /* 0x000fe80008000406 */
[----:B------:R-:W-:Y:S04]  /*1240*/  STS.U16 [R160+UR6+0xb00], R39 ;  /* 0x000b0027a0007988 */ /* 0x000fe80008000406 */
[----:B------:R-:W-:Y:S04]  /*1250*/  STS.U16 [R160+UR6+0xd00], R41 ;  /* 0x000d0029a0007988 */ /* 0x000fe80008000406 */
[----:B------:R-:W-:Y:S01]  /*1260*/  STS.U16 [R160+UR6+0xf00], R67 ;  /* 0x000f0043a0007988 */ /* 0x000fe20008000406 */
[----:B------:R-:W-:Y:S06]  /*1270*/  BAR.SYNC.DEFER_BLOCKING 0x0 ;  /* 0x0000000000007b1d */ /* 0x000fec0000010000 */
[----:B------:R-:W-:Y:S04]  /*1280*/  LDSM.16.MT88.4 R112, [R158+0x1000] ;  /* 0x001000009e70783b */ /* 0x000fe80000004200 */
[----:B------:R-:W0:Y:S04]  /*1290*/  LDSM.16.M88.4 R44, [R100+UR6+0x800] ;  /* 0x00080006642c783b */ /* 0x000e280008000200 */
[----:B------:R-:W1:Y:S04]  /*12a0*/  LDSM.16.M88.4 R48, [R100+UR6+0x600] ;  /* 0x000600066430783b */ /* 0x000e680008000200 */
[----:B------:R-:W2:Y:S04]  /*12b0*/  LDSM.16.M88.4 R36, [R100+UR6+0xa00] ;  /* 0x000a00066424783b */ /* 0x000ea80008000200 */
[----:B------:R-:W3:Y:S04]  /*12c0*/  LDSM.16.M88.4 R32, [R100+UR6+0xc00] ;  /* 0x000c00066420783b */ /* 0x000ee80008000200 */
[----:B------:R-:W4:Y:S04]  /*12d0*/  LDSM.16.M88.4 R60, [R100+UR6] ;  /* 0x00000006643c783b */ /* 0x000f280008000200 */
[----:B------:R-:W5:Y:S04]  /*12e0*/  LDSM.16.M88.4 R56, [R100+UR6+0x200] ;  /* 0x000200066438783b */ /* 0x000f680008000200 */
[----:B------:R-:W3:Y:S04]  /*12f0*/  LDSM.16.M88.4 R52, [R100+UR6+0x400] ;  /* 0x000400066434783b */ /* 0x000ee80008000200 */
[----:B------:R3:W4:Y:S04]  /*1300*/  LDSM.16.M88.4 R40, [R100+UR6+0xe00] ;  /* 0x000e00066428783b */ /* 0x0007280008000200 */
[----:B------:R-:W4:Y:S01]  /*1310*/  LDSM.16.MT88.4 R96, [R158+0x1400] ;  /* 0x001400009e60783b */ /* 0x000f220000004200 */
[----:B0-----:R-:W-:Y:S01]  /*1320*/  HMMA.16816.F32 R84, R112, R44, RZ ;  /* 0x0000002c7054723c */ /* 0x001fe200000018ff */
[----:B------:R-:W-:-:S06]  /*1330*/  IMAD.WIDE R44, R3, 0x2, R10 ;  /* 0x00000002032c7825 */ /* 0x000fcc00078e020a */
[----:B------:R-:W5:Y:S01]  /*1340*/  LDG.E.U16 R44, desc[UR10][R44.64] ;  /* 0x0000000a2c2c7981 */ /* 0x000f62000c1e1500 */
[C---:B-1----:R-:W-:Y:S08]  /*1350*/  HMMA.16816.F32 R104, R112.reuse, R48, RZ ;  /* 0x000000307068723c */ /* 0x042ff000000018ff */
[----:B--2---:R-:W-:Y:S01]  /*1360*/  HMMA.16816.F32 R64, R112, R36, RZ ;  /* 0x000000247040723c */ /* 0x004fe200000018ff */
[----:B------:R-:W-:-:S07]  /*1370*/  IMAD.WIDE R48, R3, 0x2, R8 ;  /* 0x0000000203307825 */ /* 0x000fce00078e0208 */
[----:B---3--:R-:W-:Y:S01]  /*1380*/  HMMA.16816.F32 R100, R112, R32, RZ ;  /* 0x000000207064723c */ /* 0x008fe200000018ff */
[----:B------:R-:W-:-:S07]  /*1390*/  IMAD.WIDE R32, R3, 0x2, R14 ;  /* 0x0000000203207825 */ /* 0x000fce00078e020e */
[----:B----4-:R-:W-:Y:S01]  /*13a0*/  HMMA.16816.F32 R108, R112, R60, RZ ;  /* 0x0000003c706c723c */ /* 0x010fe200000018ff */
[----:B------:R-:W-:-:S05]  /*13b0*/  IMAD.WIDE R36, R3, 0x2, R12 ;  /* 0x0000000203247825 */ /* 0x000fca00078e020c */
[----:B------:R0:W2:Y:S02]  /*13c0*/  LDG.E.U16 R45, desc[UR10][R36.64] ;  /* 0x0000000a242d7981 */ /* 0x0000a4000c1e1500 */
[C---:B-----5:R-:W-:Y:S08]  /*13d0*/  HMMA.16816.F32 R80, R112.reuse, R56, RZ ;  /* 0x000000387050723c */ /* 0x060ff000000018ff */
[C---:B------:R-:W-:Y:S08]  /*13e0*/  HMMA.16816.F32 R76, R112.reuse, R52, RZ ;  /* 0x00000034704c723c */ /* 0x040ff000000018ff */
[----:B------:R-:W-:Y:S01]  /*13f0*/  HMMA.16816.F32 R112, R112, R40, RZ ;  /* 0x000000287070723c */ /* 0x000fe200000018ff */
[----:B------:R1:W3:Y:S01]  /*1400*/  LDG.E.U16 R41, desc[UR10][R32.64] ;  /* 0x0000000a20297981 */ /* 0x0002e2000c1e1500 */
[----:B0-----:R-:W-:-:S03]  /*1410*/  IMAD.WIDE R36, R3, 0x2, R20 ;  /* 0x0000000203247825 */ /* 0x001fc600078e0214 */
[----:B------:R-:W4:Y:S01]  /*1420*/  LDG.E.U16 R40, desc[UR10][R48.64] ;  /* 0x0000000a30287981 */ /* 0x000f22000c1e1500 */
[C---:B-1----:R-:W-:Y:S02]  /*1430*/  IMAD.WIDE R32, R3.reuse, 0x2, R24 ;  /* 0x0000000203207825 */ /* 0x042fe400078e0218 */
[C---:B------:R-:W-:Y:S01]  /*1440*/  HMMA.16816.F32 R84, R96.reuse, R46, R84 ;  /* 0x0000002e6054723c */ /* 0x040fe20000001854 */
[----:B------:R0:W5:Y:S04]  /*1450*/  LDG.E.U16 R49, desc[UR10][R36.64] ;  /* 0x0000000a24317981 */ /* 0x000168000c1e1500 */
[----:B------:R1:W2:Y:S01]  /*1460*/  LDG.E.U16 R48, desc[UR10][R32.64] ;  /* 0x0000000a20307981 */ /* 0x0002a2000c1e1500 */
[C---:B------:R-:W-:Y:S02]  /*1470*/  IMAD.WIDE R46, R3.reuse, 0x2, R16 ;  /* 0x00000002032e7825 */ /* 0x040fe400078e0210 */
[----:B------:R-:W-:Y:S02]  /*1480*/  HMMA.16816.F32 R104, R96, R50, R104 ;  /* 0x000000326068723c */ /* 0x000fe40000001868 */
[----:B0-----:R-:W-:-:S02]  /*1490*/  IMAD.WIDE R36, R3, 0x2, R26 ;  /* 0x0000000203247825 */ /* 0x001fc400078e021a */
[----:B------:R-:W2:Y:S02]  /*14a0*/  LDG.E.U16 R46, desc[UR10][R46.64] ;  /* 0x0000000a2e2e7981 */ /* 0x000ea4000c1e1500 */
[C---:B-1----:R-:W-:Y:S02]  /*14b0*/  IMAD.WIDE R32, R3.reuse, 0x2, R118 ;  /* 0x0000000203207825 */ /* 0x042fe400078e0276 */
[----:B------:R-:W-:Y:S01]  /*14c0*/  HMMA.16816.F32 R64, R96, R38, R64 ;  /* 0x000000266040723c */ /* 0x000fe20000001840 */
[----:B------:R-:W3:Y:S01]  /*14d0*/  LDG.E.U16 R51, desc[UR10][R36.64] ;  /* 0x0000000a24337981 */ /* 0x000ee2000c1e1500 */
[----:B------:R-:W-:-:S03]  /*14e0*/  IMAD.WIDE R38, R3, 0x2, R18 ;  /* 0x0000000203267825 */ /* 0x000fc600078e0212 */
[----:B------:R0:W3:Y:S03]  /*14f0*/  LDG.E.U16 R50, desc[UR10][R32.64] ;  /* 0x0000000a20327981 */ /* 0x0000e6000c1e1500 */
[----:B------:R-:W-:Y:S01]  /*1500*/  HMMA.16816.F32 R100, R96, R34, R100 ;  /* 0x000000226064723c */ /* 0x000fe20000001864 */
[C---:B------:R-:W-:Y:S01]  /*1510*/  IMAD.WIDE R34, R3.reuse, 0x2, R116 ;  /* 0x0000000203227825 */ /* 0x040fe200078e0274 */
[----:B------:R1:W3:Y:S03]  /*1520*/  LDG.E.U16 R47, desc[UR10][R38.64] ;  /* 0x0000000a262f7981 */ /* 0x0002e6000c1e1500 */
[----:B0-----:R-:W-:-:S03]  /*1530*/  IMAD.WIDE R32, R3, 0x2, R22 ;  /* 0x0000000203207825 */ /* 0x001fc600078e0216 */
[----:B------:R-:W-:Y:S01]  /*1540*/  HMMA.16816.F32 R112, R96, R42, R112 ;  /* 0x0000002a6070723c */ /* 0x000fe20000001870 */
[----:B------:R-:W3:Y:S01]  /*1550*/  LDG.E.U16 R34, desc[UR10][R34.64] ;  /* 0x0000000a22227981 */ /* 0x000ee2000c1e1500 */
[----:B------:R-:W-:-:S03]  /*1560*/  IMAD.WIDE R42, R3, 0x2, R30 ;  /* 0x00000002032a7825 */ /* 0x000fc600078e021e */
[----:B------:R0:W5:Y:S01]  /*1570*/  LDG.E.U16 R52, desc[UR10][R32.64] ;  /* 0x0000000a20347981 */ /* 0x000162000c1e1500 */
[C---:B------:R-:W-:Y:S02]  /*1580*/  IMAD.WIDE R36, R3.reuse, 0x2, R28 ;  /* 0x0000000203247825 */ /* 0x040fe400078e021c */
[----:B------:R-:W-:Y:S01]  /*1590*/  HMMA.16816.F32 R76, R96, R54, R76 ;  /* 0x00000036604c723c */ /* 0x000fe2000000184c */
[----:B------:R-:W5:Y:S01]  /*15a0*/  LDG.E.U16 R42, desc[UR10][R42.64] ;  /* 0x0000000a2a2a7981 */ /* 0x000f62000c1e1500 */
[----:B-1----:R-:W-:-:S03]  /*15b0*/  IMAD.WIDE R38, R3, 0x2, R120 ;  /* 0x0000000203267825 */ /* 0x002fc600078e0278 */
[----:B------:R-:W5:Y:S01]  /*15c0*/  LDG.E.U16 R53, desc[UR10][R36.64] ;  /* 0x0000000a24357981 */ /* 0x000f62000c1e1500 */
[----:B0-----:R-:W-:-:S03]  /*15d0*/  IMAD.WIDE R32, R3, 0x2, R122 ;  /* 0x0000000203207825 */ /* 0x001fc600078e027a */
[----:B------:R0:W5:Y:S04]  /*15e0*/  LDG.E.U16 R54, desc[UR10][R38.64] ;  /* 0x0000000a26367981 */ /* 0x000168000c1e1500 */
[----:B------:R1:W5:Y:S01]  /*15f0*/  LDG.E.U16 R43, desc[UR10][R32.64] ;  /* 0x0000000a202b7981 */ /* 0x000362000c1e1500 */
[----:B------:R-:W-:Y:S01]  /*1600*/  LOP3.LUT R56, R163, 0x6, RZ, 0xc0, !PT ;  /* 0x00000006a3387812 */ /* 0x000fe200078ec0ff */
[C---:B------:R-:W-:Y:S08]  /*1610*/  HMMA.16816.F32 R80, R96.reuse, R58, R80 ;  /* 0x0000003a6050723c */ /* 0x040ff00000001850 */
[----:B------:R-:W-:Y:S01]  /*1620*/  HMMA.16816.F32 R108, R96, R62, R108 ;  /* 0x0000003e606c723c */ /* 0x000fe2000000186c */
[----:B0-----:R-:W-:Y:S01]  /*1630*/  VIADD R39, R56, UR4 ;  /* 0x0000000438277c36 */ /* 0x001fe20008000000 */
[----:B------:R-:W-:Y:S01]  /*1640*/  LOP3.LUT R57, R2, 0x8, RZ, 0xfc, !PT ;  /* 0x0000000802397812 */ /* 0x000fe200078efcff */
[----:B------:R-:W-:-:S02]  /*1650*/  VIADD R35, R56, UR4 ;  /* 0x0000000438237c36 */ /* 0x000fc40008000000 */
[----:B------:R-:W-:Y:S01]  /*1660*/  FMUL R76, R76, UR5 ;  /* 0x000000054c4c7c20 */ /* 0x000fe20008400000 */
[----:B-1----:R-:W-:Y:S01]  /*1670*/  FMUL R33, R105, UR5 ;  /* 0x0000000569217c20 */ /* 0x002fe20008400000 */
[----:B------:R-:W-:Y:S01]  /*1680*/  IADD3 R37, PT, PT, R39, 0x8, RZ ;  /* 0x0000000827257810 */ /* 0x000fe20007ffe0ff */
[----:B------:R-:W-:Y:S02]  /*1690*/  VIADD R36, R35, 0x18 ;  /* 0x0000001823247836 */ /* 0x000fe40000000000 */
[----:B------:R-:W-:Y:S01]  /*16a0*/  FMUL R38, R85, UR5 ;  /* 0x0000000555267c20 */ /* 0x000fe20008400000 */
[----:B------:R-:W-:Y:S01]  /*16b0*/  FMUL R78, R78, UR5 ;  /* 0x000000054e4e7c20 */ /* 0x000fe20008400000 */
[----:B------:R-:W-:Y:S01]  /*16c0*/  ISETP.GE.AND P3, PT, R2, R37, PT ;  /* 0x000000250200720c */ /* 0x000fe20003f66270 */
[----:B------:R-:W-:Y:S01]  /*16d0*/  FMUL R37, R104, UR5 ;  /* 0x0000000568257c20 */ /* 0x000fe20008400000 */
[-C--:B------:R-:W-:Y:S01]  /*16e0*/  ISETP.GE.AND P4, PT, R2, R36.reuse, PT ;  /* 0x000000240200720c */ /* 0x080fe20003f86270 */
[----:B------:R-:W-:Y:S01]  /*16f0*/  FMUL R107, R107, UR5 ;  /* 0x000000056b6b7c20 */ /* 0x000fe20008400000 */
[----:B------:R-:W-:Y:S01]  /*1700*/  IADD3 R96, PT, PT, R39, 0x10, RZ ;  /* 0x0000001027607810 */ /* 0x000fe20007ffe0ff */
[----:B------:R-:W-:Y:S01]  /*1710*/  FMUL R86, R86, UR5 ;  /* 0x0000000556567c20 */ /* 0x000fe20008400000 */
[----:B------:R-:W-:Y:S01]  /*1720*/  IADD3 R55, PT, PT, R35, 0x11, RZ ;  /* 0x0000001123377810 */ /* 0x000fe20007ffe0ff */
[----:B------:R-:W-:Y:S01]  /*1730*/  FMUL R67, R67, UR5 ;  /* 0x0000000543437c20 */ /* 0x000fe20008400000 */
[----:B------:R-:W-:Y:S01]  /*1740*/  ISETP.GE.AND P5, PT, R57, R36, PT ;  /* 0x000000243900720c */ /* 0x000fe20003fa6270 */
[----:B------:R-:W-:Y:S01]  /*1750*/  FMUL R36, R77, UR5 ;  /* 0x000000054d247c20 */ /* 0x000fe20008400000 */
[----:B------:R-:W-:Y:S01]  /*1760*/  FSEL R37, R37, -INF , P4 ;  /* 0xff80000025257808 */ /* 0x000fe20002000000 */
[----:B------:R-:W-:Y:S01]  /*1770*/  VIADD R32, R35, 0x19 ;  /* 0x0000001923207836 */ /* 0x000fe20000000000 */
[C---:B------:R-:W-:Y:S01]  /*1780*/  ISETP.GE.AND P4, PT, R2.reuse, R96, PT ;  /* 0x000000600200720c */ /* 0x040fe20003f86270 */
[----:B------:R-:W-:Y:S01]  /*1790*/  VIADD R60, R39, 0x9 ;  /* 0x00000009273c7836 */ /* 0x000fe20000000000 */
[----:B------:R-:W-:Y:S01]  /*17a0*/  ISETP.GE.AND P0, PT, R2, R55, PT ;  /* 0x000000370200720c */ /* 0x000fe20003f06270 */
[----:B------:R-:W-:Y:S01]  /*17b0*/  FMUL R58, R81, UR5 ;  /* 0x00000005513a7c20 */ /* 0x000fe20008400000 */
[----:B------:R-:W-:Y:S01]  /*17c0*/  FMUL R35, R64, UR5 ;  /* 0x0000000540237c20 */ /* 0x000fe20008400000 */
[----:B------:R-:W-:Y:S01]  /*17d0*/  FSEL R76, R76, -INF , P4 ;  /* 0xff8000004c4c7808 */ /* 0x000fe20002000000 */
[----:B------:R-:W-:Y:S01]  /*17e0*/  FMUL R81, R108, UR5 ;  /* 0x000000056c517c20 */ /* 0x000fe20008400000 */
[----:B------:R-:W-:Y:S01]  /*17f0*/  FMUL R64, R109, UR5 ;  /* 0x000000056d407c20 */ /* 0x000fe20008400000 */
[----:B------:R-:W-:Y:S01]  /*1800*/  FMUL R63, R80, UR5 ;  /* 0x00000005503f7c20 */ /* 0x000fe20008400000 */
[----:B------:R-:W-:Y:S01]  /*1810*/  ISETP.GE.AND P2, PT, R2, R39, PT ;  /* 0x000000270200720c */ /* 0x000fe20003f46270 */
[----:B------:R-:W-:Y:S01]  /*1820*/  BAR.SYNC.DEFER_BLOCKING 0x0 ;  /* 0x0000000000007b1d */ /* 0x000fe20000010000 */
[----:B------:R-:W-:-:S02]  /*1830*/  FSEL R36, R36, -INF , P0 ;  /* 0xff80000024247808 */ /* 0x000fc40000000000 */
[C---:B------:R-:W-:Y:S02]  /*1840*/  ISETP.GT.AND P4, PT, R2.reuse, R39, PT ;  /* 0x000000270200720c */ /* 0x040fe40003f84270 */
[----:B------:R-:W-:Y:S02]  /*1850*/  ISETP.GE.AND P6, PT, R57, R55, PT ;  /* 0x000000373900720c */ /* 0x000fe40003fc6270 */
[C---:B------:R-:W-:Y:S02]  /*1860*/  ISETP.GE.AND P1, PT, R2.reuse, R32, PT ;  /* 0x000000200200720c */ /* 0x040fe40003f26270 */
[----:B------:R-:W-:Y:S02]  /*1870*/  ISETP.GE.AND P0, PT, R2, R60, PT ;  /* 0x0000003c0200720c */ /* 0x000fe40003f06270 */
[C---:B------:R-:W-:Y:S02]  /*1880*/  LOP3.LUT R55, R39.reuse, 0x21, RZ, 0xfc, !PT ;  /* 0x0000002127377812 */ /* 0x040fe400078efcff */
[----:B------:R-:W-:-:S02]  /*1890*/  LOP3.LUT R56, R39, 0x28, RZ, 0xfc, !PT ;  /* 0x0000002827387812 */ /* 0x000fc400078efcff */
[----:B------:R-:W-:Y:S02]  /*18a0*/  FSEL R81, R81, -INF , P2 ;  /* 0xff80000051517808 */ /* 0x000fe40001000000 */
[----:B------:R-:W-:Y:S02]  /*18b0*/  FSEL R64, R64, -INF , P4 ;  /* 0xff80000040407808 */ /* 0x000fe40002000000 */
[----:B------:R-:W-:Y:S02]  /*18c0*/  FSEL R63, R63, -INF , P3 ;  /* 0xff8000003f3f7808 */ /* 0x000fe40001800000 */
[----:B------:R-:W-:Y:S02]  /*18d0*/  FSEL R33, R33, -INF , P1 ;  /* 0xff80000021217808 */ /* 0x000fe40000800000 */
[----:B------:R-:W-:Y:S02]  /*18e0*/  FSEL R58, R58, -INF , P0 ;  /* 0xff8000003a3a7808 */ /* 0x000fe40000000000 */
[----:B------:R-:W-:-:S02]  /*18f0*/  ISETP.GE.AND P1, PT, R2, R55, PT ;  /* 0x000000370200720c */ /* 0x000fc40003f26270 */
[----:B------:R-:W-:Y:S02]  /*1900*/  ISETP.GE.AND P0, PT, R2, R56, PT ;  /* 0x000000380200720c */ /* 0x000fe40003f06270 */
[----:B------:R-:W-:Y:S02]  /*1910*/  LOP3.LUT R61, R39, 0x20, RZ, 0xfc, !PT ;  /* 0x00000020273d7812 */ /* 0x000fe400078efcff */
[----:B------:R-:W-:Y:S02]  /*1920*/  FMNMX3 R59, R81, R64, R63, !PT ;  /* 0x00000040513b7276 */ /* 0x000fe4000780003f */
[----:B------:R-:W-:Y:S01]  /*1930*/  LOP3.LUT R105, R39, 0x29, RZ, 0xfc, !PT ;  /* 0x0000002927697812 */ /* 0x000fe200078efcff */
[----:B------:R-:W-:Y:S01]  /*1940*/  FMUL R80, R84, UR5 ;  /* 0x0000000554507c20 */ /* 0x000fe20008400000 */
[----:B------:R-:W-:Y:S02]  /*1950*/  FSEL R38, R38, -INF , P1 ;  /* 0xff80000026267808 */ /* 0x000fe40000800000 */
[----:B------:R-:W-:-:S02]  /*1960*/  FSEL R35, R35, -INF , P0 ;  /* 0xff80000023237808 */ /* 0x000fc40000000000 */
[CC--:B------:R-:W-:Y:S02]  /*1970*/  ISETP.GE.AND P1, PT, R57.reuse, R39.reuse, PT ;  /* 0x000000273900720c */ /* 0x0c0fe40003f26270 */
[----:B------:R-:W-:Y:S02]  /*1980*/  ISETP.GT.AND P0, PT, R57, R39, PT ;  /* 0x000000273900720c */ /* 0x000fe40003f04270 */
[C---:B------:R-:W-:Y:S02]  /*1990*/  LOP3.LUT R104, R39.reuse, 0x30, RZ, 0xfc, !PT ;  /* 0x0000003027687812 */ /* 0x040fe400078efcff */
[C---:B------:R-:W-:Y:S02]  /*19a0*/  LOP3.LUT R98, R39.reuse, 0x31, RZ, 0xfc, !PT ;  /* 0x0000003127627812 */ /* 0x040fe400078efcff */
[C---:B------:R-:W-:Y:S02]  /*19b0*/  LOP3.LUT R97, R39.reuse, 0x38, RZ, 0xfc, !PT ;  /* 0x0000003827617812 */ /* 0x040fe400078efcff */
[----:B------:R-:W-:Y:S01]  /*19c0*/  LOP3.LUT R77, R39, 0x39, RZ, 0xfc, !PT ;  /* 0x00000039274d7812 */ /* 0x000fe200078efcff */
[----:B------:R-:W-:Y:S01]  /*19d0*/  FMUL R39, R65, UR5 ;  /* 0x0000000541277c20 */ /* 0x000fe20008400000 */
[----:B------:R-:W-:-:S02]  /*19e0*/  ISETP.GE.AND P3, PT, R2, R61, PT ;  /* 0x0000003d0200720c */ /* 0x000fc40003f66270 */
[----:B------:R-:W-:Y:S02]  /*19f0*/  FMNMX3 R59, R59, R58, R76, !PT ;  /* 0x0000003a3b3b7276 */ /* 0x000fe4000780004c */
[----:B------:R-:W-:Y:S01]  /*1a00*/  ISETP.GE.AND P4, PT, R2, R105, PT ;  /* 0x000000690200720c */ /* 0x000fe20003f86270 */
[----:B------:R-:W-:Y:S01]  /*1a10*/  FMUL R65, R100, UR5 ;  /* 0x0000000564417c20 */ /* 0x000fe20008400000 */
[----:B------:R-:W-:Y:S02]  /*1a20*/  FSEL R80, R80, -INF , P3 ;  /* 0xff80000050507808 */ /* 0x000fe40001800000 */
[----:B------:R-:W-:Y:S02]  /*1a30*/  FMNMX3 R59, R59, R36, R37, !PT ;  /* 0x000000243b3b7276 */ /* 0x000fe40007800025 */
[----:B------:R-:W-:Y:S02]  /*1a40*/  FSEL R39, R39, -INF , P4 ;  /* 0xff80000027277808 */ /* 0x000fe40002000000 */
[----:B------:R-:W-:-:S02]  /*1a50*/  ISETP.GE.AND P4, PT, R2, R104, PT ;  /* 0x000000680200720c */ /* 0x000fc40003f86270 */
[----:B------:R-:W-:Y:S01]  /*1a60*/  FMNMX3 R59, R59, R33, R80, !PT ;  /* 0x000000213b3b7276 */ /* 0x000fe20007800050 */
[----:B------:R-:W-:Y:S01]  /*1a70*/  FMUL R99, R101, UR5 ;  /* 0x0000000565637c20 */ /* 0x000fe20008400000 */
[----:B------:R-:W-:Y:S01]  /*1a80*/  FSEL R65, R65, -INF , P4 ;  /* 0xff80000041417808 */ /* 0x000fe20002000000 */
[----:B------:R-:W-:Y:S01]  /*1a90*/  FMUL R100, R112, UR5 ;  /* 0x0000000570647c20 */ /* 0x000fe20008400000 */
[C---:B------:R-:W-:Y:S02]  /*1aa0*/  ISETP.GE.AND P4, PT, R2.reuse, R98, PT ;  /* 0x000000620200720c */ /* 0x040fe40003f86270 */
[----:B------:R-:W-:Y:S02]  /*1ab0*/  ISETP.GE.AND P3, PT, R2, R97, PT ;  /* 0x000000610200720c */ /* 0x000fe40003f66270 */
[----:B------:R-:W-:Y:S01]  /*1ac0*/  FMNMX3 R62, R59, R38, R35, !PT ;  /* 0x000000263b3e7276 */ /* 0x000fe20007800023 */
[----:B------:R-:W-:Y:S01]  /*1ad0*/  FMUL R59, R113, UR5 ;  /* 0x00000005713b7c20 */ /* 0x000fe20008400000 */
[----:B------:R-:W-:-:S02]  /*1ae0*/  FSEL R99, R99, -INF , P4 ;  /* 0xff80000063637808 */ /* 0x000fc40002000000 */
[----:B------:R-:W-:Y:S02]  /*1af0*/  ISETP.GE.AND P4, PT, R2, R77, PT ;  /* 0x0000004d0200720c */ /* 0x000fe40003f86270 */
[----:B------:R-:W-:Y:S02]  /*1b00*/  FSEL R100, R100, -INF , P3 ;  /* 0xff80000064647808 */ /* 0x000fe40001800000 */
[----:B------:R-:W-:Y:S02]  /*1b10*/  FMNMX3 R62, R62, R39, R65, !PT ;  /* 0x000000273e3e7276 */ /* 0x000fe40007800041 */
[----:B------:R-:W-:Y:S02]  /*1b20*/  FSEL R59, R59, -INF , P4 ;  /* 0xff8000003b3b7808 */ /* 0x000fe40002000000 */
[----:B------:R-:W-:-:S04]  /*1b30*/  FMNMX3 R62, R62, R99, R100, !PT ;  /* 0x000000633e3e7276 */ /* 0x000fc80007800064 */
[----:B------:R-:W-:-:S05]  /*1b40*/  FMNMX R84, R59, R62, !PT ;  /* 0x0000003e3b547209 */ /* 0x000fca0007800000 */
[----:B------:R-:W0:Y:S01]  /*1b50*/  SHFL.BFLY PT, R85, R84, 0x2, 0x1f ;  /* 0x0c401f0054557f89 */ /* 0x000e2200000e0000 */
[----:B------:R-:W-:Y:S01]  /*1b60*/  ISETP.GE.AND P3, PT, R57, R32, PT ;  /* 0x000000203900720c */ /* 0x000fe20003f66270 */
[----:B------:R-:W-:Y:S01]  /*1b70*/  FMUL R62, R79, UR5 ;  /* 0x000000054f3e7c20 */ /* 0x000fe20008400000 */
[----:B0-----:R-:W-:-:S05]  /*1b80*/  FMNMX R32, R84, R85, !PT ;  /* 0x0000005554207209 */ /* 0x001fca0007800000 */
[----:B------:R-:W0:Y:S01]  /*1b90*/  SHFL.BFLY PT, R79, R32, 0x1, 0x1f ;  /* 0x0c201f00204f7f89 */ /* 0x000e2200000e0000 */
[----:B------:R-:W-:Y:S02]  /*1ba0*/  FSEL R62, R62, -INF , P6 ;  /* 0xff8000003e3e7808 */ /* 0x000fe40003000000 */
[C---:B------:R-:W-:Y:S01]  /*1bb0*/  ISETP.GE.AND P4, PT, R57.reuse, R60, PT ;  /* 0x0000003c3900720c */ /* 0x040fe20003f86270 */
[----:B------:R-:W-:Y:S01]  /*1bc0*/  FMUL R60, R106, UR5 ;  /* 0x000000056a3c7c20 */ /* 0x000fe20008400000 */
[----:B------:R-:W-:Y:S01]  /*1bd0*/  ISETP.GE.AND P6, PT, R57, R96, PT ;  /* 0x000000603900720c */ /* 0x000fe20003fc6270 */
[----:B------:R-:W-:Y:S01]  /*1be0*/  FMUL R82, R82, UR5 ;  /* 0x0000000552527c20 */ /* 0x000fe20008400000 */
[----:B------:R-:W-:Y:S02]  /*1bf0*/  FMUL R101, R111, UR5 ;  /* 0x000000056f657c20 */ /* 0x000fe40008400000 */
[----:B------:R-:W-:Y:S02]  /*1c00*/  FSEL R84, R78, -INF , P6 ;  /* 0xff8000004e547808 */ /* 0x000fe40003000000 */
[----:B------:R-:W-:Y:S01]  /*1c10*/  ISETP.GE.AND P6, PT, R57, R104, PT ;  /* 0x000000683900720c */ /* 0x000fe20003fc6270 */
[----:B------:R-:W-:Y:S01]  /*1c20*/  FMUL R104, R110, UR5 ;  /* 0x000000056e687c20 */ /* 0x000fe20008400000 */
[----:B------:R-:W-:-:S02]  /*1c30*/  FSEL R60, R60, -INF , P5 ;  /* 0xff8000003c3c7808 */ /* 0x000fc40002800000 */
[----:B------:R-:W-:Y:S02]  /*1c40*/  ISETP.GE.AND P5, PT, R57, R55, PT ;  /* 0x000000373900720c */ /* 0x000fe40003fa6270 */
[----:B------:R-:W-:Y:S01]  /*1c50*/  FSEL R55, R107, -INF , P3 ;  /* 0xff8000006b377808 */ /* 0x000fe20001800000 */
[----:B------:R-:W-:Y:S01]  /*1c60*/  FMUL R83, R83, UR5 ;  /* 0x0000000553537c20 */ /* 0x000fe20008400000 */
[----:B------:R-:W-:Y:S02]  /*1c70*/  ISETP.GE.AND P3, PT, R57, R56, PT ;  /* 0x000000383900720c */ /* 0x000fe40003f66270 */
[----:B0-----:R-:W-:Y:S01]  /*1c80*/  FMNMX3 R32, R32, R79, R127, !PT ;  /* 0x0000004f20207276 */ /* 0x001fe2000780007f */
[----:B------:R-:W-:Y:S01]  /*1c90*/  FMUL R56, R87, UR5 ;  /* 0x0000000557387c20 */ /* 0x000fe20008400000 */
[----:B------:R-:W-:Y:S02]  /*1ca0*/  FSEL R87, R82, -INF , P2 ;  /* 0xff80000052577808 */ /* 0x000fe40001000000 */
[----:B------:R-:W-:Y:S01]  /*1cb0*/  FSEL R104, R104, -INF , P1 ;  /* 0xff80000068687808 */ /* 0x000fe20000800000 */
[--C-:B------:R-:W-:Y:S01]  /*1cc0*/  FADD R64, R64, -R32.reuse ;  /* 0x8000002040407221 */ /* 0x100fe20000000000 */
[----:B------:R-:W-:Y:S01]  /*1cd0*/  FSEL R101, R101, -INF , P0 ;  /* 0xff80000065657808 */ /* 0x000fe20000000000 */
[----:B------:R-:W-:Y:S01]  /*1ce0*/  FADD R81, R81, -R32 ;  /* 0x8000002051517221 */ /* 0x000fe20000000000 */
[----:B------:R-:W-:Y:S01]  /*1cf0*/  FSEL R85, R83, -INF , P4 ;  /* 0xff80000053557808 */ /* 0x000fe20002000000 */
[----:B------:R-:W-:Y:S01]  /*1d00*/  FMUL R82, R64, 1.4426950216293334961 ;  /* 0x3fb8aa3b40527820 */ /* 0x000fe20000400000 */
[----:B------:R-:W-:-:S02]  /*1d10*/  FMNMX3 R64, R104, R101, R87, !PT ;  /* 0x0000006568407276 */ /* 0x000fc40007800057 */
[----:B------:R-:W-:Y:S01]  /*1d20*/  ISETP.GE.AND P0, PT, R57, R61, PT ;  /* 0x0000003d3900720c */ /* 0x000fe20003f06270 */
[----:B------:R-:W-:Y:S01]  /*1d30*/  FMUL R61, R81, 1.4426950216293334961 ;  /* 0x3fb8aa3b513d7820 */ /* 0x000fe20000400000 */
[----:B------:R-:W-:Y:S02]  /*1d40*/  FMNMX3 R81, R64, R85, R84, !PT ;  /* 0x0000005540517276 */ /* 0x000fe40007800054 */
[----:B------:R-:W-:Y:S02]  /*1d50*/  FSEL R56, R56, -INF , P5 ;  /* 0xff80000038387808 */ /* 0x000fe40002800000 */
[C---:B------:R-:W-:Y:S02]  /*1d60*/  ISETP.GE.AND P4, PT, R57.reuse, R105, PT ;  /* 0x000000693900720c */ /* 0x040fe40003f86270 */
[C---:B------:R-:W-:Y:S02]  /*1d70*/  ISETP.GE.AND P5, PT, R57.reuse, R98, PT ;  /* 0x000000623900720c */ /* 0x040fe40003fa6270 */
[----:B------:R-:W-:-:S02]  /*1d80*/  ISETP.GE.AND P2, PT, R57, R97, PT ;  /* 0x000000613900720c */ /* 0x000fc40003f46270 */
[----:B------:R-:W-:Y:S01]  /*1d90*/  ISETP.GE.AND P1, PT, R57, R77, PT ;  /* 0x0000004d3900720c */ /* 0x000fe20003f26270 */
[----:B------:R-:W-:Y:S01]  /*1da0*/  FMUL R57, R66, UR5 ;  /* 0x0000000542397c20 */ /* 0x000fe20008400000 */
[----:B------:R-:W-:Y:S02]  /*1db0*/  FSEL R66, R86, -INF , P0 ;  /* 0xff80000056427808 */ /* 0x000fe40000000000 */
[----:B------:R-:W-:Y:S01]  /*1dc0*/  FMNMX3 R81, R81, R62, R60, !PT ;  /* 0x0000003e51517276 */ /* 0x000fe2000780003c */
[----:B------:R-:W-:Y:S01]  /*1dd0*/  FMUL R97, R102, UR5 ;  /* 0x0000000566617c20 */ /* 0x000fe20008400000 */
[----:B------:R-:W-:Y:S02]  /*1de0*/  FSEL R57, R57, -INF , P3 ;  /* 0xff80000039397808 */ /* 0x000fe40001800000 */
[----:B------:R-:W-:Y:S02]  /*1df0*/  FMNMX3 R81, R81, R55, R66, !PT ;  /* 0x0000003751517276 */ /* 0x000fe40007800042 */
[----:B------:R-:W-:Y:S01]  /*1e00*/  FSEL R64, R67, -INF , P4 ;  /* 0xff80000043407808 */ /* 0x000fe20002000000 */
[----:B------:R-:W-:Y:S01]  /*1e10*/  FADD R67, R58, -R32 ;  /* 0x800000203a437221 */ /* 0x000fe20000000000 */
[----:B------:R-:W-:Y:S01]  /*1e20*/  FMUL R77, R103, UR5 ;  /* 0x00000005674d7c20 */ /* 0x000fe20008400000 */
[----:B------:R-:W-:Y:S01]  /*1e30*/  FMUL R79, R114, UR5 ;  /* 0x00000005724f7c20 */ /* 0x000fe20008400000 */
[----:B------:R-:W-:-:S02]  /*1e40*/  FSEL R97, R97, -INF , P6 ;  /* 0xff80000061617808 */ /* 0x000fc40003000000 */
[----:B------:R-:W-:Y:S01]  /*1e50*/  FMNMX3 R81, R81, R56, R57, !PT ;  /* 0x0000003851517276 */ /* 0x000fe20007800039 */
[----:B------:R-:W-:Y:S01]  /*1e60*/  FMUL R102, R67, 1.4426950216293334961 ;  /* 0x3fb8aa3b43667820 */ /* 0x000fe20000400000 */
[----:B------:R-:W-:Y:S01]  /*1e70*/  FMUL R98, R115, UR5 ;  /* 0x0000000573627c20 */ /* 0x000fe20008400000 */
[----:B------:R-:W-:Y:S01]  /*1e80*/  FADD R67, R76, -R32 ;  /* 0x800000204c437221 */ /* 0x000fe20000000000 */
[----:B------:R-:W-:Y:S02]  /*1e90*/  FSEL R77, R77, -INF , P5 ;  /* 0xff8000004d4d7808 */ /* 0x000fe40002800000 */
[----:B------:R-:W-:Y:S02]  /*1ea0*/  FSEL R79, R79, -INF , P2 ;  /* 0xff8000004f4f7808 */ /* 0x000fe40001000000 */
[----:B------:R-:W-:Y:S01]  /*1eb0*/  FMNMX3 R76, R81, R64, R97, !PT ;  /* 0x00000040514c7276 */ /* 0x000fe20007800061 */
[----:B------:R-:W-:Y:S01]  /*1ec0*/  FMUL R81, R67, 1.4426950216293334961 ;  /* 0x3fb8aa3b43517820 */ /* 0x000fe20000400000 */
[----:B------:R-:W-:-:S02]  /*1ed0*/  FSEL R98, R98, -INF , P1 ;  /* 0xff80000062627808 */ /* 0x000fc40000800000 */
[----:B------:R-:W-:Y:S01]  /*1ee0*/  FMNMX3 R67, R76, R77, R79, !PT ;  /* 0x0000004d4c437276 */ /* 0x000fe2000780004f */
[----:B------:R-:W-:-:S03]  /*1ef0*/  FADD R36, R36, -R32 ;  /* 0x8000002024247221 */ /* 0x000fc60000000000 */
[----:B------:R-:W-:Y:S01]  /*1f00*/  FMNMX R67, R98, R67, !PT ;  /* 0x0000004362437209 */ /* 0x000fe20007800000 */
[----:B------:R-:W-:-:S04]  /*1f10*/  FMUL R86, R36, 1.4426950216293334961 ;  /* 0x3fb8aa3b24567820 */ /* 0x000fc80000400000 */
[----:B------:R-:W0:Y:S01]  /*1f20*/  SHFL.BFLY PT, R36, R67, 0x2, 0x1f ;  /* 0x0c401f0043247f89 */ /* 0x000e2200000e0000 */
[--C-:B------:R-:W-:Y:S01]  /*1f30*/  FADD R33, R33, -R32.reuse ;  /* 0x8000002021217221 */ /* 0x100fe20000000000 */
[--C-:B------:R-:W-:Y:S01]  /*1f40*/  FADD R80, R80, -R32.reuse ;  /* 0x8000002050507221 */ /* 0x100fe20000000000 */
[--C-:B------:R-:W-:Y:S01]  /*1f50*/  FADD R35, R35, -R32.reuse ;  /* 0x8000002023237221 */ /* 0x100fe20000000000 */
[----:B----4-:R-:W-:Y:S01]  /*1f60*/  STS.U16 [R0+UR6], R40 ;  /* 0x0000002800007988 */ /* 0x010fe20008000406 */
[----:B------:R-:W-:Y:S01]  /*1f70*/  FMUL R96, R33, 1.4426950216293334961 ;  /* 0x3fb8aa3b21607820 */ /* 0x000fe20000400000 */
[--C-:B------:R-:W-:Y:S02]  /*1f80*/  FADD R78, R63, -R32.reuse ;  /* 0x800000203f4e7221 */ /* 0x100fe40000000000 */
[----:B--2---:R-:W-:Y:S01]  /*1f90*/  STS.U16 [R0+UR6+0x800], R48 ;  /* 0x0008003000007988 */ /* 0x004fe20008000406 */
[----:B------:R1:W-:Y:S03]  /*1fa0*/  MUFU.EX2 R63, R82 ;  /* 0x00000052003f7308 */ /* 0x0003e60000000800 */
[----:B------:R-:W-:Y:S01]  /*1fb0*/  STS.U16 [R0+UR6+0x400], R46 ;  /* 0x0004002e00007988 */ /* 0x000fe20008000406 */
[----:B-1----:R-:W-:Y:S01]  /*1fc0*/  FMUL R82, R80, 1.4426950216293334961 ;  /* 0x3fb8aa3b50527820 */ /* 0x002fe20000400000 */
[----:B------:R-:W-:Y:S01]  /*1fd0*/  FMUL R80, R35, 1.4426950216293334961 ;  /* 0x3fb8aa3b23507820 */ /* 0x000fe20000400000 */
[----:B0-----:R-:W-:Y:S01]  /*1fe0*/  FMNMX R33, R67, R36, !PT ;  /* 0x0000002443217209 */ /* 0x001fe20007800000 */
[----:B---3--:R0:W-:Y:S04]  /*1ff0*/  STS.U16 [R0+UR6+0xc00], R34 ;  /* 0x000c002200007988 */ /* 0x0081e80008000406 */
[----:B------:R-:W-:Y:S04]  /*2000*/  STS.U16 [R160+UR6+0x100], R44 ;  /* 0x0001002ca0007988 */ /* 0x000fe80008000406 */
[----:B------:R-:W-:Y:S04]  /*2010*/  STS.U16 [R160+UR6+0x500], R47 ;  /* 0x0005002fa0007988 */ /* 0x000fe80008000406 */
[----:B------:R-:W-:Y:S04]  /*2020*/  STS.U16 [R160+UR6+0x900], R51 ;  /* 0x00090033a0007988 */ /* 0x000fe80008000406 */
[----:B------:R-:W-:Y:S04]  /*2030*/  STS.U16 [R160+UR6+0xd00], R50 ;  /* 0x000d0032a0007988 */ /* 0x000fe80008000406 */
[----:B------:R-:W-:Y:S04]  /*2040*/  STS.U16 [R162+UR6+0x200], R45 ;  /* 0x0002002da2007988 */ /* 0x000fe80008000406 */
[----:B-----5:R-:W-:Y:S04]  /*2050*/  STS.U16 [R162+UR6+0x600], R49 ;  /* 0x00060031a2007988 */ /* 0x020fe80008000406 */
[----:B------:R-:W-:Y:S04]  /*2060*/  STS.U16 [R162+UR6+0xa00], R53 ;  /* 0x000a0035a2007988 */ /* 0x000fe80008000406 */
[----:B------:R-:W-:Y:S04]  /*2070*/  STS.U16 [R162+UR6+0xe00], R54 ;  /* 0x000e0036a2007988 */ /* 0x000fe80008000406 */
[----:B------:R-:W-:Y:S04]  /*2080*/  STS.U16 [R161+UR6+0x300], R41 ;  /* 0x00030029a1007988 */ /* 0x000fe80008000406 */
[----:B------:R-:W-:Y:S04]  /*2090*/  STS.U16 [R161+UR6+0x700], R52 ;  /* 0x00070034a1007988 */ /* 0x000fe80008000406 */
[----:B------:R-:W-:Y:S04]  /*20a0*/  STS.U16 [R161+UR6+0xb00], R42 ;  /* 0x000b002aa1007988 */ /* 0x000fe80008000406 */
[----:B------:R-:W-:Y:S04]  /*20b0*/  STS.U16 [R161+UR6+0xf00], R43 ;  /* 0x000f002ba1007988 */ /* 0x000fe80008000406 */
[----:B------:R-:W1:Y:S01]  /*20c0*/  SHFL.BFLY PT, R35, R33, 0x1, 0x1f ;  /* 0x0c201f0021237f89 */ /* 0x000e6200000e0000 */
[--C-:B------:R-:W-:Y:S01]  /*20d0*/  FADD R38, R38, -R32.reuse ;  /* 0x8000002026267221 */ /* 0x100fe20000000000 */
[----:B------:R-:W-:Y:S01]  /*20e0*/  LOP3.LUT R108, R164, 0x7, RZ, 0xc0, !PT ;  /* 0x00000007a46c7812 */ /* 0x000fe200078ec0ff */
[----:B------:R-:W-:-:S02]  /*20f0*/  FADD R99, R99, -R32 ;  /* 0x8000002063637221 */ /* 0x000fc40000000000 */
[----:B------:R-:W-:Y:S02]  /*2100*/  FMUL R38, R38, 1.4426950216293334961 ;  /* 0x3fb8aa3b26267820 */ /* 0x000fe40000400000 */
[----:B0-----:R-:W-:Y:S02]  /*2110*/  IMAD R34, R108, 0x90, RZ ;  /* 0x000000906c227824 */ /* 0x001fe400078e02ff */
[----:B------:R0:W-:Y:S01]  /*2120*/  MUFU.EX2 R83, R38 ;  /* 0x0000002600537308 */ /* 0x0001e20000000800 */
[----:B------:R-:W-:Y:S01]  /*2130*/  FADD R37, R37, -R32 ;  /* 0x8000002025257221 */ /* 0x000fe20000000000 */
[----:B0-----:R-:W-:Y:S01]  /*2140*/  FMUL R38, R99, 1.4426950216293334961 ;  /* 0x3fb8aa3b63267820 */ /* 0x001fe20000400000 */
[----:B------:R-:W-:Y:S01]  /*2150*/  LOP3.LUT R99, R34, 0x30, R163, 0x78, !PT ;  /* 0x0000003022637812 */ /* 0x000fe200078e78a3 */
[----:B------:R-:W-:Y:S01]  /*2160*/  BAR.SYNC.DEFER_BLOCKING 0x0 ;  /* 0x0000000000007b1d */ /* 0x000fe20000010000 */
[----:B------:R-:W-:Y:S01]  /*2170*/  FMUL R78, R78, 1.4426950216293334961 ;  /* 0x3fb8aa3b4e4e7820 */ /* 0x000fe20000400000 */
[----:B-1----:R-:W-:Y:S01]  /*2180*/  FMNMX3 R33, R33, R35, R126, !PT ;  /* 0x0000002321217276 */ /* 0x002fe2000780007e */
[----:B------:R-:W-:Y:S01]  /*2190*/  FMUL R37, R37, 1.4426950216293334961 ;  /* 0x3fb8aa3b25257820 */ /* 0x000fe20000400000 */
[--C-:B------:R-:W-:Y:S01]  /*21a0*/  FADD R39, R39, -R32.reuse ;  /* 0x8000002027277221 */ /* 0x100fe20000000000 */
[--C-:B------:R-:W-:Y:S01]  /*21b0*/  FADD R65, R65, -R32.reuse ;  /* 0x8000002041417221 */ /* 0x100fe20000000000 */
[----:B------:R-:W-:Y:S01]  /*21c0*/  FADD R59, R59, -R32 ;  /* 0x800000203b3b7221 */ /* 0x000fe20000000000 */
[----:B------:R-:W-:Y:S01]  /*21d0*/  FADD R35, -R32, R127 ;  /* 0x0000007f20237221 */ /* 0x000fe20000000100 */
[--C-:B------:R-:W-:Y:S01]  /*21e0*/  FADD R104, R104, -R33.reuse ;  /* 0x8000002168687221 */ /* 0x100fe20000000000 */
[--C-:B------:R-:W-:Y:S01]  /*21f0*/  FADD R101, R101, -R33.reuse ;  /* 0x8000002165657221 */ /* 0x100fe20000000000 */
[----:B------:R-:W-:Y:S01]  /*2200*/  FADD R34, -R33, R126 ;  /* 0x0000007e21227221 */ /* 0x000fe20000000100 */
[----:B------:R-:W-:Y:S01]  /*2210*/  MUFU.EX2 R58, R78 ;  /* 0x0000004e003a7308 */ /* 0x000fe20000000800 */
[--C-:B------:R-:W-:Y:S01]  /*2220*/  FADD R87, R87, -R33.reuse ;  /* 0x8000002157577221 */ /* 0x100fe20000000000 */
[----:B------:R-:W-:Y:S01]  /*2230*/  FADD R85, R85, -R33 ;  /* 0x8000002155557221 */ /* 0x000fe20000000000 */
[----:B------:R-:W0:Y:S05]  /*2240*/  LDSM.16.M88.4 R44, [R99+UR6] ;  /* 0x00000006632c783b */ /* 0x000e2a0008000200 */
[----:B------:R1:W-:Y:S01]  /*2250*/  MUFU.EX2 R76, R81 ;  /* 0x00000051004c7308 */ /* 0x0003e20000000800 */
[----:B------:R-:W-:Y:S01]  /*2260*/  FMUL R35, R35, 1.4426950216293334961 ;  /* 0x3fb8aa3b23237820 */ /* 0x000fe20000400000 */
[----:B------:R-:W-:Y:S01]  /*2270*/  FMUL R34, R34, 1.4426950216293334961 ;  /* 0x3fb8aa3b22227820 */ /* 0x000fe20000400000 */
[----:B------:R-:W-:Y:S01]  /*2280*/  FMUL R87, R87, 1.4426950216293334961 ;  /* 0x3fb8aa3b57577820 */ /* 0x000fe20000400000 */
[----:B------:R-:W-:Y:S01]  /*2290*/  FMUL R85, R85, 1.4426950216293334961 ;  /* 0x3fb8aa3b55557820 */ /* 0x000fe20000400000 */
[----:B------:R-:W2:Y:S03]  /*22a0*/  LDSM.16.M88.4 R40, [R99+UR6+0x400] ;  /* 0x000400066328783b */ /* 0x000ea60008000200 */
[----:B------:R3:W-:Y:S01]  /*22b0*/  MUFU.EX2 R78, R37 ;  /* 0x00000025004e7308 */ /* 0x0007e20000000800 */
[----:B-1----:R-:W-:Y:S01]  /*22c0*/  FMUL R81, R39, 1.4426950216293334961 ;  /* 0x3fb8aa3b27517820 */ /* 0x002fe20000400000 */
[----:B------:R-:W-:Y:S01]  /*22d0*/  FMUL R39, R65, 1.4426950216293334961 ;  /* 0x3fb8aa3b41277820 */ /* 0x000fe20000400000 */
[----:B------:R-:W-:Y:S01]  /*22e0*/  FMUL R65, R101, 1.4426950216293334961 ;  /* 0x3fb8aa3b65417820 */ /* 0x000fe20000400000 */
[----:B---3--:R-:W-:Y:S01]  /*22f0*/  FMUL R37, R59, 1.4426950216293334961 ;  /* 0x3fb8aa3b3b257820 */ /* 0x008fe20000400000 */
[----:B------:R-:W-:-:S03]  /*2300*/  FMUL R59, R104, 1.4426950216293334961 ;  /* 0x3fb8aa3b683b7820 */ /* 0x000fc60000400000 */
[----:B------:R-:W1:Y:S08]  /*2310*/  MUFU.EX2 R61, R61 ;  /* 0x0000003d003d7308 */ /* 0x000e700000000800 */
[----:B------:R-:W-:Y:S08]  /*2320*/  MUFU.EX2 R102, R102 ;  /* 0x0000006600667308 */ /* 0x000ff00000000800 */
[----:B------:R-:W3:Y:S08]  /*2330*/  MUFU.EX2 R35, R35 ;  /* 0x0000002300237308 */ /* 0x000ef00000000800 */
[----:B------:R-:W-:Y:S08]  /*2340*/  MUFU.EX2 R59, R59 ;  /* 0x0000003b003b7308 */ /* 0x000ff00000000800 */
[----:B------:R-:W4:Y:S08]  /*2350*/  MUFU.EX2 R65, R65 ;  /* 0x0000004100417308 */ /* 0x000f300000000800 */
[----:B------:R-:W-:Y:S08]  /*2360*/  MUFU.EX2 R105, R87 ;  /* 0x0000005700697308 */ /* 0x000ff00000000800 */
[----:B------:R-:W-:Y:S08]  /*2370*/  MUFU.EX2 R106, R85 ;  /* 0x00000055006a7308 */ /* 0x000ff00000000800 */
[----:B------:R-:W5:Y:S01]  /*2380*/  MUFU.EX2 R34, R34 ;  /* 0x0000002200227308 */ /* 0x000f620000000800 */
[--C-:B------:R-:W-:Y:S01]  /*2390*/  FADD R62, R62, -R33.reuse ;  /* 0x800000213e3e7221 */ /* 0x100fe20000000000 */
[----:B------:R-:W-:Y:S01]  /*23a0*/  FADD R100, R100, -R32 ;  /* 0x8000002064647221 */ /* 0x000fe20000000000 */
[----:B------:R-:W-:-:S02]  /*23b0*/  FADD R60, R60, -R33 ;  /* 0x800000213c3c7221 */ /* 0x000fc40000000000 */
[----:B------:R-:W-:Y:S01]  /*23c0*/  FMUL R62, R62, 1.4426950216293334961 ;  /* 0x3fb8aa3b3e3e7820 */ /* 0x000fe20000400000 */
[----:B------:R-:W-:Y:S01]  /*23d0*/  FMUL R36, R100, 1.4426950216293334961 ;  /* 0x3fb8aa3b64247820 */ /* 0x000fe20000400000 */
[----:B------:R-:W-:Y:S01]  /*23e0*/  FADD R55, R55, -R33 ;  /* 0x8000002137377221 */ /* 0x000fe20000000000 */
[----:B------:R-:W-:Y:S01]  /*23f0*/  FMUL R100, R60, 1.4426950216293334961 ;  /* 0x3fb8aa3b3c647820 */ /* 0x000fe20000400000 */
[----:B------:R0:W-:Y:S01]  /*2400*/  MUFU.EX2 R104, R62 ;  /* 0x0000003e00687308 */ /* 0x0001e20000000800 */
[----:B-1----:R-:W-:Y:S01]  /*2410*/  FADD R67, R61, R63 ;  /* 0x0000003f3d437221 */ /* 0x002fe20000000000 */
[----:B------:R-:W-:Y:S01]  /*2420*/  F2FP.F16.F32.PACK_AB R48, R63, R61 ;  /* 0x0000003d3f30723e */ /* 0x000fe200000000ff */
[C---:B---3--:R-:W-:Y:S01]  /*2430*/  FMUL R60, R35.reuse, R68 ;  /* 0x00000044233c7220 */ /* 0x048fe20000400000 */
[----:B------:R-:W-:Y:S01]  /*2440*/  FMUL R61, R35, R69 ;  /* 0x00000045233d7220 */ /* 0x000fe20000400000 */
[----:B----4-:R-:W-:Y:S02]  /*2450*/  F2FP.F16.F32.PACK_AB R49, R65, R59 ;  /* 0x0000003b4131723e */ /* 0x010fe400000000ff */
[----:B------:R-:W-:Y:S01]  /*2460*/  F2FP.F16.F32.PACK_AB R50, R102, R58 ;  /* 0x0000003a6632723e */ /* 0x000fe200000000ff */
[C---:B-----5:R-:W-:Y:S01]  /*2470*/  FMUL R63, R34.reuse, R71 ;  /* 0x00000047223f7220 */ /* 0x060fe20000400000 */
[----:B0-----:R-:W-:Y:S01]  /*2480*/  FMUL R62, R34, R70 ;  /* 0x00000046223e7220 */ /* 0x001fe20000400000 */
[----:B------:R-:W-:Y:S01]  /*2490*/  F2FP.F16.F32.PACK_AB R51, R106, R105 ;  /* 0x000000696a33723e */ /* 0x000fe200000000ff */
[----:B------:R-:W-:Y:S01]  /*24a0*/  FMUL R101, R55, 1.4426950216293334961 ;  /* 0x3fb8aa3b37657820 */ /* 0x000fe20000400000 */
[--C-:B------:R-:W-:Y:S01]  /*24b0*/  FADD R56, R56, -R33.reuse ;  /* 0x8000002138387221 */ /* 0x100fe20000000000 */
[----:B------:R-:W-:Y:S01]  /*24c0*/  FADD R84, R84, -R33 ;  /* 0x8000002154547221 */ /* 0x000fe20000000000 */
[----:B------:R-:W0:Y:S01]  /*24d0*/  LDSM.16.M88.4 R52, [R99+UR6+0x800] ;  /* 0x000800066334783b */ /* 0x000e220008000200 */
[----:B------:R-:W-:Y:S01]  /*24e0*/  FADD R68, R59, R65 ;  /* 0x000000413b447221 */ /* 0x000fe20000000000 */
[----:B------:R-:W-:Y:S01]  /*24f0*/  FMUL R85, R56, 1.4426950216293334961 ;  /* 0x3fb8aa3b38557820 */ /* 0x000fe20000400000 */
[----:B------:R-:W-:Y:S01]  /*2500*/  HMMA.16816.F32 R60, R48, R44, R60 ;  /* 0x0000002c303c723c */ /* 0x000fe2000000183c */
[----:B------:R-:W-:Y:S01]  /*2510*/  FMUL R84, R84, 1.4426950216293334961 ;  /* 0x3fb8aa3b54547820 */ /* 0x000fe20000400000 */
[----:B------:R-:W-:Y:S01]  /*2520*/  FADD R69, R58, R67 ;  /* 0x000000433a457221 */ /* 0x000fe20000000000 */
[----:B------:R-:W-:-:S02]  /*2530*/  FADD R44, R57, -R33 ;  /* 0x80000021392c7221 */ /* 0x000fc40000000000 */
[----:B------:R-:W1:Y:S01]  /*2540*/  LDSM.16.M88.4 R56, [R99+UR6+0xc00] ;  /* 0x000c00066338783b */ /* 0x000e620008000200 */
[----:B------:R-:W3:Y:S01]  /*2550*/  MUFU.EX2 R103, R84 ;  /* 0x0000005400677308 */ /* 0x000ee20000000800 */
[----:B------:R-:W-:-:S04]  /*2560*/  FADD R66, R66, -R33 ;  /* 0x8000002142427221 */ /* 0x000fc80000000000 */
[----:B------:R-:W-:-:S03]  /*2570*/  FMUL R66, R66, 1.4426950216293334961 ;  /* 0x3fb8aa3b42427820 */ /* 0x000fc60000400000 */
[----:B------:R-:W4:Y:S01]  /*2580*/  MUFU.EX2 R86, R86 ;  /* 0x0000005600567308 */ /* 0x000f220000000800 */
[----:B------:R-:W-:Y:S01]  /*2590*/  FADD R45, R64, -R33 ;  /* 0x80000021402d7221 */ /* 0x000fe20000000000 */
[C---:B------:R-:W-:Y:S01]  /*25a0*/  FMUL R64, R35.reuse, R88 ;  /* 0x0000005823407220 */ /* 0x040fe20000400000 */
[----:B------:R-:W-:Y:S01]  /*25b0*/  FMUL R65, R35, R89 ;  /* 0x0000005923417220 */ /* 0x000fe20000400000 */
[----:B------:R-:W-:Y:S01]  /*25c0*/  FMUL R67, R34, R91 ;  /* 0x0000005b22437220 */ /* 0x000fe20000400000 */
[----:B------:R-:W-:-:S03]  /*25d0*/  FADD R105, R105, R68 ;  /* 0x0000004469697221 */ /* 0x000fc60000000000 */
[----:B------:R-:W-:Y:S01]  /*25e0*/  MUFU.EX2 R100, R100 ;  /* 0x0000006400647308 */ /* 0x000fe20000000800 */
[----:B------:R-:W-:Y:S01]  /*25f0*/  FADD R71, R102, R69 ;  /* 0x0000004566477221 */ /* 0x000fe20000000000 */
[----:B------:R-:W-:-:S06]  /*2600*/  FADD R106, R106, R105 ;  /* 0x000000696a6a7221 */ /* 0x000fcc0000000000 */
[----:B------:R5:W-:Y:S01]  /*2610*/  MUFU.EX2 R84, R66 ;  /* 0x0000004200547308 */ /* 0x000be20000000800 */
[----:B---3--:R-:W-:Y:S01]  /*2620*/  FADD R91, R103, R106 ;  /* 0x0000006a675b7221 */ /* 0x008fe20000000000 */
[----:B-----5:R-:W-:-:S06]  /*2630*/  FMUL R66, R34, R90 ;  /* 0x0000005a22427220 */ /* 0x020fcc0000400000 */
[----:B------:R-:W3:Y:S08]  /*2640*/  MUFU.EX2 R96, R96 ;  /* 0x0000006000607308 */ /* 0x000ef00000000800 */
[----:B------:R-:W5:Y:S01]  /*2650*/  MUFU.EX2 R101, R101 ;  /* 0x0000006500657308 */ /* 0x000f620000000800 */
[----:B--2---:R-:W-:Y:S01]  /*2660*/  HMMA.16816.F32 R64, R48, R40, R64 ;  /* 0x000000283040723c */ /* 0x004fe20000001840 */
[----:B------:R-:W-:Y:S01]  /*2670*/  FADD R41, R76, R71 ;  /* 0x000000474c297221 */ /* 0x000fe20000000000 */
[----:B------:R-:W-:-:S05]  /*2680*/  FMUL R44, R44, 1.4426950216293334961 ;  /* 0x3fb8aa3b2c2c7820 */ /* 0x000fca0000400000 */
[----:B------:R-:W2:Y:S01]  /*2690*/  MUFU.EX2 R82, R82 ;  /* 0x0000005200527308 */ /* 0x000ea20000000800 */
[----:B----4-:R-:W-:Y:S01]  /*26a0*/  FADD R89, R86, R41 ;  /* 0x0000002956597221 */ /* 0x010fe20000000000 */
[----:B------:R-:W-:Y:S01]  /*26b0*/  FADD R91, R104, R91 ;  /* 0x0000005b685b7221 */ /* 0x000fe20000000000 */
[----:B------:R-:W-:Y:S01]  /*26c0*/  FADD R40, R97, -R33 ;  /* 0x8000002161287221 */ /* 0x000fe20000000000 */
[----:B------:R-:W-:-:S04]  /*26d0*/  FMUL R45, R45, 1.4426950216293334961 ;  /* 0x3fb8aa3b2d2d7820 */ /* 0x000fc80000400000 */
[----:B------:R-:W4:Y:S01]  /*26e0*/  MUFU.EX2 R85, R85 ;  /* 0x0000005500557308 */ /* 0x000f220000000800 */
[C---:B------:R-:W-:Y:S01]  /*26f0*/  FMUL R68, R35.reuse, R92 ;  /* 0x0000005c23447220 */ /* 0x040fe20000400000 */
[----:B------:R-:W-:Y:S01]  /*2700*/  FMUL R69, R35, R93 ;  /* 0x0000005d23457220 */ /* 0x000fe20000400000 */
[C---:B------:R-:W-:Y:S01]  /*2710*/  FMUL R70, R34.reuse, R94 ;  /* 0x0000005e22467220 */ /* 0x040fe20000400000 */
[----:B------:R-:W-:Y:S01]  /*2720*/  FMUL R71, R34, R95 ;  /* 0x0000005f22477220 */ /* 0x000fe20000400000 */
[----:B------:R-:W-:Y:S01]  /*2730*/  F2FP.F16.F32.PACK_AB R76, R86, R76 ;  /* 0x0000004c564c723e */ /* 0x000fe200000000ff */
[----:B------:R-:W-:Y:S02]  /*2740*/  FADD R89, R78, R89 ;  /* 0x000000594e597221 */ /* 0x000fe40000000000 */
[----:B------:R-:W0:Y:S01]  /*2750*/  MUFU.EX2 R80, R80 ;  /* 0x0000005000507308 */ /* 0x000e220000000800 */
[----:B------:R-:W-:Y:S01]  /*2760*/  FMUL R86, R40, 1.4426950216293334961 ;  /* 0x3fb8aa3b28567820 */ /* 0x000fe20000400000 */
[----:B------:R-:W-:Y:S01]  /*2770*/  FADD R41, R77, -R33 ;  /* 0x800000214d297221 */ /* 0x000fe20000000000 */
[----:B---3--:R-:W-:-:S05]  /*2780*/  FADD R89, R96, R89 ;  /* 0x0000005960597221 */ /* 0x008fca0000000000 */
[----:B------:R3:W1:Y:S01]  /*2790*/  MUFU.EX2 R87, R44 ;  /* 0x0000002c00577308 */ /* 0x0006620000000800 */
[C---:B------:R-:W-:Y:S01]  /*27a0*/  FMUL R72, R35.reuse, R72 ;  /* 0x0000004823487220 */ /* 0x040fe20000400000 */
[----:B------:R-:W-:Y:S01]  /*27b0*/  FMUL R73, R35, R73 ;  /* 0x0000004923497220 */ /* 0x000fe20000400000 */
[C---:B------:R-:W-:Y:S01]  /*27c0*/  FMUL R74, R34.reuse, R74 ;  /* 0x0000004a224a7220 */ /* 0x040fe20000400000 */
[----:B------:R-:W-:Y:S01]  /*27d0*/  FMUL R75, R34, R75 ;  /* 0x0000004b224b7220 */ /* 0x000fe20000400000 */
[----:B---3--:R-:W-:-:S03]  /*27e0*/  FADD R44, R100, R91 ;  /* 0x0000005b642c7221 */ /* 0x008fc60000000000 */
[----:B------:R-:W3:Y:S01]  /*27f0*/  MUFU.EX2 R81, R81 ;  /* 0x0000005100517308 */ /* 0x000ee20000000800 */
[----:B0-----:R-:W-:Y:S01]  /*2800*/  HMMA.16816.F32 R68, R48, R52, R68 ;  /* 0x000000343044723c */ /* 0x001fe20000001844 */
[----:B------:R-:W-:Y:S01]  /*2810*/  FMUL R41, R41, 1.4426950216293334961 ;  /* 0x3fb8aa3b29297820 */ /* 0x000fe20000400000 */
[----:B------:R-:W-:-:S05]  /*2820*/  FADD R40, R79, -R33 ;  /* 0x800000214f287221 */ /* 0x000fca0000000000 */
[----:B------:R5:W0:Y:S01]  /*2830*/  MUFU.EX2 R97, R45 ;  /* 0x0000002d00617308 */ /* 0x000a220000000800 */
[----:B------:R-:W-:Y:S01]  /*2840*/  FADD R98, R98, -R33 ;  /* 0x8000002162627221 */ /* 0x000fe20000000000 */
[----:B------:R-:W-:Y:S01]  /*2850*/  F2FP.F16.F32.PACK_AB R78, R96, R78 ;  /* 0x0000004e604e723e */ /* 0x000fe200000000ff */
[----:B-----5:R-:W-:-:S05]  /*2860*/  FADD R45, R101, R44 ;  /* 0x0000002c652d7221 */ /* 0x020fca0000000000 */
[----:B------:R-:W5:Y:S01]  /*2870*/  MUFU.EX2 R39, R39 ;  /* 0x0000002700277308 */ /* 0x000f620000000800 */
[----:B--2---:R-:W-:Y:S01]  /*2880*/  FADD R44, R82, R89 ;  /* 0x00000059522c7221 */ /* 0x004fe20000000000 */
[----:B------:R-:W-:Y:S01]  /*2890*/  FADD R52, R84, R45 ;  /* 0x0000002d54347221 */ /* 0x000fe20000000000 */
[----:B------:R-:W-:-:S05]  /*28a0*/  FMUL R40, R40, 1.4426950216293334961 ;  /* 0x3fb8aa3b28287820 */ /* 0x000fca0000400000 */
[----:B------:R-:W2:Y:S01]  /*28b0*/  MUFU.EX2 R86, R86 ;  /* 0x0000005600567308 */ /* 0x000ea20000000800 */
[----:B-1----:R-:W-:Y:S01]  /*28c0*/  HMMA.16816.F32 R48, R48, R56, R72 ;  /* 0x000000383030723c */ /* 0x002fe20000001848 */
[----:B------:R-:W-:Y:S01]  /*28d0*/  FADD R45, R83, R44 ;  /* 0x0000002c532d7221 */ /* 0x000fe20000000000 */
[----:B----4-:R-:W-:Y:S01]  /*28e0*/  FADD R52, R85, R52 ;  /* 0x0000003455347221 */ /* 0x010fe20000000000 */
[----:B------:R-:W-:-:S04]  /*28f0*/  FMUL R57, R98, 1.4426950216293334961 ;  /* 0x3fb8aa3b62397820 */ /* 0x000fc80000400000 */
[----:B------:R-:W1:Y:S01]  /*2900*/  MUFU.EX2 R38, R38 ;  /* 0x0000002600267308 */ /* 0x000e620000000800 */
[----:B------:R-:W-:Y:S01]  /*2910*/  FADD R72, R80, R45 ;  /* 0x0000002d50487221 */ /* 0x000fe20000000000 */
[----:B------:R-:W-:-:S06]  /*2920*/  FADD R52, R87, R52 ;  /* 0x0000003457347221 */ /* 0x000fcc0000000000 */
[----:B------:R0:W4:Y:S01]  /*2930*/  MUFU.EX2 R96, R41 ;  /* 0x0000002900607308 */ /* 0x0001220000000800 */
[----:B---3--:R-:W-:Y:S01]  /*2940*/  FADD R72, R81, R72 ;  /* 0x0000004851487221 */ /* 0x008fe20000000000 */
[----:B------:R-:W-:-:S06]  /*2950*/  F2FP.F16.F32.PACK_AB R77, R104, R103 ;  /* 0x00000067684d723e */ /* 0x000fcc00000000ff */
[----:B------:R-:W3:Y:S01]  /*2960*/  MUFU.EX2 R36, R36 ;  /* 0x0000002400247308 */ /* 0x000ee20000000800 */
[----:B0-----:R-:W-:Y:S01]  /*2970*/  FADD R41, R97, R52 ;  /* 0x0000003461297221 */ /* 0x001fe20000000000 */
[----:B------:R-:W-:-:S06]  /*2980*/  F2FP.F16.F32.PACK_AB R79, R101, R100 ;  /* 0x00000064654f723e */ /* 0x000fcc00000000ff */
[----:B------:R-:W0:Y:S01]  /*2990*/  MUFU.EX2 R56, R40 ;  /* 0x0000002800387308 */ /* 0x000e220000000800 */
[----:B------:R-:W-:Y:S01]  /*29a0*/  LOP3.LUT R102, R99, 0x40, RZ, 0x3c, !PT ;  /* 0x0000004063667812 */ /* 0x000fe200078e3cff */
[----:B-----5:R-:W-:Y:S01]  /*29b0*/  FADD R53, R39, R72 ;  /* 0x0000004827357221 */ /* 0x020fe20000000000 */
[----:B--2---:R-:W-:-:S05]  /*29c0*/  FADD R41, R86, R41 ;  /* 0x0000002956297221 */ /* 0x004fca0000000000 */
[----:B------:R-:W2:Y:S08]  /*29d0*/  MUFU.EX2 R37, R37 ;  /* 0x0000002500257308 */ /* 0x000eb00000000800 */
[----:B------:R-:W5:Y:S01]  /*29e0*/  MUFU.EX2 R57, R57 ;  /* 0x0000003900397308 */ /* 0x000f620000000800 */
[----:B------:R-:W-:Y:S01]  /*29f0*/  HMMA.16816.F32 R60, R76, R46, R60 ;  /* 0x0000002e4c3c723c */ /* 0x000fe2000000183c */
[----:B-1----:R-:W-:Y:S01]  /*2a00*/  FADD R53, R38, R53 ;  /* 0x0000003526357221 */ /* 0x002fe20000000000 */
[----:B----4-:R-:W-:Y:S01]  /*2a10*/  FADD R41, R96, R41 ;  /* 0x0000002960297221 */ /* 0x010fe20000000000 */
[----:B------:R-:W-:Y:S02]  /*2a20*/  LDSM.16.M88.4 R44, [R102+UR6] ;  /* 0x00000006662c783b */ /* 0x000fe40008000200 */
[----:B---3--:R-:W-:Y:S01]  /*2a30*/  FADD R98, R36, R53 ;  /* 0x0000003524627221 */ /* 0x008fe20000000000 */
[----:B0-----:R-:W-:Y:S01]  /*2a40*/  FADD R40, R56, R41 ;  /* 0x0000002938287221 */ /* 0x001fe20000000000 */
[----:B------:R-:W-:Y:S02]  /*2a50*/  LDSM.16.M88.4 R88, [R102+UR6+0x400] ;  /* 0x000400066658783b */ /* 0x000fe40008000200 */
[----:B--2---:R-:W-:-:S02]  /*2a60*/  FADD R98, R37, R98 ;  /* 0x0000006225627221 */ /* 0x004fc40000000000 */
[----:B------:R-:W-:Y:S04]  /*2a70*/  LDSM.16.M88.4 R92, [R102+UR6+0x800] ;  /* 0x00080006665c783b */ /* 0x000fe80008000200 */
[----:B------:R-:W-:Y:S01]  /*2a80*/  LDSM.16.M88.4 R72, [R102+UR6+0xc00] ;  /* 0x000c00066648783b */ /* 0x000fe20008000200 */
[----:B-----5:R-:W-:-:S03]  /*2a90*/  FADD R99, R57, R40 ;  /* 0x0000002839637221 */ /* 0x020fc60000000000 */
[----:B------:R-:W0:Y:S04]  /*2aa0*/  SHFL.BFLY PT, R101, R98, 0x2, 0x1f ;  /* 0x0c401f0062657f89 */ /* 0x000e2800000e0000 */
[----:B------:R-:W1:Y:S01]  /*2ab0*/  SHFL.BFLY PT, R100, R99, 0x2, 0x1f ;  /* 0x0c401f0063647f89 */ /* 0x000e6200000e0000 */
[----:B------:R-:W2:Y:S01]  /*2ac0*/  S2R R107, SR_CTAID.X ;  /* 0x00000000006b7919 */ /* 0x000ea20000002500 */
[----:B------:R-:W-:Y:S01]  /*2ad0*/  HMMA.16816.F32 R64, R76, R42, R64 ;  /* 0x0000002a4c40723c */ /* 0x000fe20000001840 */
[----:B------:R-:W-:-:S07]  /*2ae0*/  F2FP.F16.F32.PACK_AB R40, R83, R82 ;  /* 0x000000525328723e */ /* 0x000fce00000000ff */
[----:B------:R-:W-:Y:S01]  /*2af0*/  HMMA.16816.F32 R68, R76, R54, R68 ;  /* 0x000000364c44723c */ /* 0x000fe20000001844 */
[----:B------:R-:W-:-:S07]  /*2b00*/  F2FP.F16.F32.PACK_AB R41, R85, R84 ;  /* 0x000000545529723e */ /* 0x000fce00000000ff */
[----:B------:R-:W-:Y:S01]  /*2b10*/  HMMA.16816.F32 R48, R76, R58, R48 ;  /* 0x0000003a4c30723c */ /* 0x000fe20000001830 */
[----:B------:R-:W-:Y:S02]  /*2b20*/  F2FP.F16.F32.PACK_AB R42, R81, R80 ;  /* 0x00000050512a723e */ /* 0x000fe400000000ff */
[----:B------:R-:W-:Y:S01]  /*2b30*/  F2FP.F16.F32.PACK_AB R43, R97, R87 ;  /* 0x00000057612b723e */ /* 0x000fe200000000ff */
[----:B0-----:R-:W-:Y:S01]  /*2b40*/  FADD R101, R98, R101 ;  /* 0x0000006562657221 */ /* 0x001fe20000000000 */
[----:B-1----:R-:W-:-:S05]  /*2b50*/  FADD R100, R99, R100 ;  /* 0x0000006463647221 */ /* 0x002fca0000000000 */
[C---:B------:R-:W-:Y:S01]  /*2b60*/  HMMA.16816.F32 R60, R40.reuse, R44, R60 ;  /* 0x0000002c283c723c */ /* 0x040fe2000000183c */
[----:B------:R-:W0:Y:S04]  /*2b70*/  SHFL.BFLY PT, R44, R101, 0x1, 0x1f ;  /* 0x0c201f00652c7f89 */ /* 0x000e2800000e0000 */
[----:B------:R-:W1:Y:S01]  /*2b80*/  SHFL.BFLY PT, R45, R100, 0x1, 0x1f ;  /* 0x0c201f00642d7f89 */ /* 0x000e6200000e0000 */
[----:B--2---:R-:W-:Y:S02]  /*2b90*/  IMAD.SHL.U32 R107, R107, 0x20, RZ ;  /* 0x000000206b6b7824 */ /* 0x004fe400078e00ff */
[----:B------:R-:W-:Y:S01]  /*2ba0*/  HMMA.16816.F32 R64, R40, R88, R64 ;  /* 0x000000582840723c */ /* 0x000fe20000001840 */
[----:B------:R-:W-:Y:S02]  /*2bb0*/  UIADD3 UR4, UPT, UPT, UR4, 0x40, URZ ;  /* 0x0000004004047890 */ /* 0x000fe4000fffe0ff */
[----:B------:R-:W-:-:S05]  /*2bc0*/  IADD3 R107, PT, PT, R107, 0x20, RZ ;  /* 0x000000206b6b7810 */ /* 0x000fca0007ffe0ff */
[C---:B------:R-:W-:Y:S08]  /*2bd0*/  HMMA.16816.F32 R52, R40.reuse, R92, R68 ;  /* 0x0000005c2834723c */ /* 0x040ff00000001844 */
[----:B------:R-:W-:Y:S01]  /*2be0*/  HMMA.16816.F32 R48, R40, R72, R48 ;  /* 0x000000482830723c */ /* 0x000fe20000001830 */
[----:B------:R-:W-:Y:S02]  /*2bf0*/  ISETP.LE.AND P0, PT, R107, UR4, PT ;  /* 0x000000046b007c0c */ /* 0x000fe4000bf03270 */
[----:B------:R-:W-:-:S02]  /*2c00*/  F2FP.F16.F32.PACK_AB R40, R38, R39 ;  /* 0x000000272628723e */ /* 0x000fc400000000ff */
[----:B------:R-:W-:Y:S02]  /*2c10*/  F2FP.F16.F32.PACK_AB R41, R96, R86 ;  /* 0x000000566029723e */ /* 0x000fe400000000ff */
[----:B------:R-:W-:Y:S02]  /*2c20*/  F2FP.F16.F32.PACK_AB R42, R37, R36 ;  /* 0x00000024252a723e */ /* 0x000fe400000000ff */
[----:B------:R-:W-:Y:S01]  /*2c30*/  F2FP.F16.F32.PACK_AB R43, R57, R56 ;  /* 0x00000038392b723e */ /* 0x000fe200000000ff */
[----:B0-----:R-:W-:Y:S01]  /*2c40*/  FADD R44, R101, R44 ;  /* 0x0000002c652c7221 */ /* 0x001fe20000000000 */
[----:B-1----:R-:W-:Y:S01]  /*2c50*/  FADD R45, R100, R45 ;  /* 0x0000002d642d7221 */ /* 0x002fe20000000000 */
[----:B------:R-:W-:Y:S01]  /*2c60*/  IMAD R3, R159, 0x40, R3 ;  /* 0x000000409f037824 */ /* 0x000fe200078e0203 */
[----:B------:R-:W-:-:S03]  /*2c70*/  LEA R6, R5, R6, 0x6 ;  /* 0x0000000605067211 */ /* 0x000fc600078e30ff */
[----:B------:R-:W-:Y:S01]  /*2c80*/  HMMA.16816.F32 R68, R40, R46, R60 ;  /* 0x0000002e2844723c */ /* 0x000fe2000000183c */
[----:B------:R-:W-:Y:S01]  /*2c90*/  FFMA R4, R35, R4, R44 ;  /* 0x0000000423047223 */ /* 0x000fe2000000002c */
[----:B------:R-:W-:Y:S01]  /*2ca0*/  FFMA R7, R34, R7, R45 ;  /* 0x0000000722077223 */ /* 0x000fe2000000002d */
[----:B------:R-:W-:Y:S01]  /*2cb0*/  IMAD.MOV.U32 R127, RZ, RZ, R32 ;  /* 0x000000ffff7f7224 */ /* 0x000fe200078e0020 */
[----:B------:R-:W-:-:S04]  /*2cc0*/  MOV R126, R33 ;  /* 0x00000021007e7202 */ /* 0x000fc80000000f00 */
[C---:B------:R-:W-:Y:S08]  /*2cd0*/  HMMA.16816.F32 R88, R40.reuse, R90, R64 ;  /* 0x0000005a2858723c */ /* 0x040ff00000001840 */
[C---:B------:R-:W-:Y:S08]  /*2ce0*/  HMMA.16816.F32 R92, R40.reuse, R94, R52 ;  /* 0x0000005e285c723c */ /* 0x040ff00000001834 */
[----:B------:R-:W-:Y:S01]  /*2cf0*/  HMMA.16816.F32 R72, R40, R74, R48 ;  /* 0x0000004a2848723c */ /* 0x000fe20000001830 */
[----:B------:R-:W-:-:S04]  /*2d00*/  NOP ;  /* 0x0000000000007918 */ /* 0x000fc80000000000 */
[----:B------:R-:W-:-:S15]  /*2d10*/  @!P0 BRA `(.L_x_1) ;  /* 0xffffffe0007c8947 */ /* 0x000fde000383ffff */
.L_x_0:
[C---:B------:R-:W-:Y:S01]  /*2d20*/  IMAD.SHL.U32 R0, R164.reuse, 0x4, RZ ;  /* 0x00000004a4007824 */ /* 0x040fe200078e00ff */
[C---:B------:R-:W-:Y:S01]  /*2d30*/  SHF.L.U32 R2, R164.reuse, 0x3, RZ ;  /* 0x00000003a4027819 */ /* 0x040fe200000006ff */
[C---:B-1----:R-:W-:Y:S01]  /*2d40*/  IMAD.SHL.U32 R3, R164.reuse, 0x40, RZ ;  /* 0x00000040a4037824 */ /* 0x042fe200078e00ff */
[----:B------:R-:W-:Y:S01]  /*2d50*/  LOP3.LUT R8, R164, 0x7, RZ, 0xc0, !PT ;  /* 0x00000007a4087812 */ /* 0x000fe200078ec0ff */
[----:B------:R-:W-:Y:S01]  /*2d60*/  IMAD.MOV.U32 R13, RZ, RZ, R4 ;  /* 0x000000ffff0d7224 */ /* 0x000fe200078e0004 */
[----:B------:R-:W-:Y:S01]  /*2d70*/  LOP3.LUT R0, R0, 0xb8, RZ, 0xc0, !PT ;  /* 0x000000b800007812 */ /* 0x000fe200078ec0ff */
[----:B------:R-:W-:Y:S01]  /*2d80*/  BAR.SYNC.DEFER_BLOCKING 0x0 ;  /* 0x0000000000007b1d */ /* 0x000fe20000010000 */
[----:B------:R-:W-:Y:S02]  /*2d90*/  LOP3.LUT R2, R2, 0x180, RZ, 0xc0, !PT ;  /* 0x0000018002027812 */ /* 0x000fe400078ec0ff */
[----:B------:R-:W-:Y:S01]  /*2da0*/  LOP3.LUT R5, R0, 0x40, R3, 0xf8, !PT ;  /* 0x0000004000057812 */ /* 0x000fe200078ef803 */
[C---:B------:R-:W-:Y:S01]  /*2db0*/  FMUL R0, R13.reuse, 8388608 ;  /* 0x4b0000000d007820 */ /* 0x040fe20000400000 */
[----:B------:R-:W-:-:S03]  /*2dc0*/  FSETP.GEU.AND P1, PT, R13, 1.175494350822287508e-38, PT ;  /* 0x008000000d00780b */ /* 0x000fc60003f2e000 */
[----:B------:R-:W0:Y:S01]  /*2dd0*/  LDC R28, c[0x0][0x3e8] ;  /* 0x0000fa00ff1c7b82 */ /* 0x000e220000000800 */
[----:B------:R-:W-:Y:S01]  /*2de0*/  MOV R11, R7 ;  /* 0x00000007000b7202 */ /* 0x000fe20000000f00 */
[----:B------:R-:W1:Y:S01]  /*2df0*/  LDCU.64 UR4, c[0x0][0x3e0] ;  /* 0x00007c00ff0477ac */ /* 0x000e620008000a00 */
[----:B------:R-:W-:Y:S02]  /*2e00*/  FSEL R27, R0, R13, !P1 ;  /* 0x0000000d001b7208 */ /* 0x000fe40004800000 */
[----:B------:R-:W-:Y:S01]  /*2e10*/  LEA R9, R8, R2, 0x4 ;  /* 0x0000000208097211 */ /* 0x000fe200078e20ff */
[C---:B------:R-:W-:Y:S01]  /*2e20*/  FMUL R2, R11.reuse, 8388608 ;  /* 0x4b0000000b027820 */ /* 0x040fe20000400000 */
[----:B------:R-:W-:Y:S01]  /*2e30*/  FSETP.GEU.AND P2, PT, R11, 1.175494350822287508e-38, PT ;  /* 0x008000000b00780b */ /* 0x000fe20003f4e000 */
[----:B------:R-:W-:Y:S01]  /*2e40*/  VIADD R0, R27, 0xc0cafb0d ;  /* 0xc0cafb0d1b007836 */ /* 0x000fe20000000000 */
[----:B------:R-:W-:Y:S02]  /*2e50*/  SHF.R.U32.HI R6, RZ, 0x1, R164 ;  /* 0x00000001ff067819 */ /* 0x000fe400000116a4 */
[----:B------:R-:W-:-:S02]  /*2e60*/  FSEL R30, R2, R11, !P2 ;  /* 0x0000000b021e7208 */ /* 0x000fc40005000000 */
[----:B------:R-:W-:Y:S02]  /*2e70*/  LOP3.LUT R2, R0, 0xff800000, RZ, 0xc0, !PT ;  /* 0xff80000000027812 */ /* 0x000fe400078ec0ff */
[----:B------:R-:W-:Y:S02]  /*2e80*/  FSEL R0, RZ, -23, P1 ;  /* 0xc1b80000ff007808 */ /* 0x000fe40000800000 */
[C---:B------:R-:W-:Y:S02]  /*2e90*/  FSETP.GT.AND P1, PT, |R13|.reuse, 8.50705917302346158658e+37, PT ;  /* 0x7e8000000d00780b */ /* 0x040fe40003f24200 */
[----:B------:R-:W-:Y:S01]  /*2ea0*/  SHF.R.S32.HI R4, RZ, 0x4, R164 ;  /* 0x00000004ff047819 */ /* 0x000fe200000114a4 */
[----:B-1----:R-:W-:Y:S01]  /*2eb0*/  UIMAD UR4, UR7, UR4, URZ ;  /* 0x00000004070472a4 */ /* 0x002fe2000f8e02ff */
[----:B------:R-:W-:Y:S02]  /*2ec0*/  FSETP.GEU.AND P3, PT, |R13|, 1.175494350822287508e-38, PT ;  /* 0x008000000d00780b */ /* 0x000fe40003f6e200 */
[----:B------:R-:W-:Y:S01]  /*2ed0*/  LEA R3, R8, UR6, 0x3 ;  /* 0x0000000608037c11 */ /* 0x000fe2000f8e18ff */
[----:B------:R-:W-:Y:S01]  /*2ee0*/  USHF.L.U32 UR8, UR4, 0x1, URZ ;  /* 0x0000000104087899 */ /* 0x000fe200080006ff */
[----:B------:R-:W-:-:S02]  /*2ef0*/  LOP3.LUT R6, R6, 0x4, RZ, 0xc0, !PT ;  /* 0x0000000406067812 */ /* 0x000fc400078ec0ff */
[----:B------:R-:W-:Y:S02]  /*2f00*/  SGXT R4, R4, 0x1 ;  /* 0x000000010404781a */ /* 0x000fe40000000200 */
[----:B------:R-:W-:Y:S01]  /*2f10*/  FSETP.GT.AND P0, PT, |R11|, 8.50705917302346158658e+37, PT ;  /* 0x7e8000000b00780b */ /* 0x000fe20003f04200 */
[----:B------:R-:W-:Y:S01]  /*2f20*/  IMAD.IADD R6, R6, 0x1, R3 ;  /* 0x0000000106067824 */ /* 0x000fe200078e0203 */
[----:B------:R-:W-:Y:S01]  /*2f30*/  LOP3.LUT R3, R164, 0x10, RZ, 0xc0, !PT ;  /* 0x00000010a4037812 */ /* 0x000fe200078ec0ff */
[----:B------:R-:W-:Y:S01]  /*2f40*/  @P1 FMUL R13, R13, 0.25 ;  /* 0x3e8000000d0d1820 */ /* 0x000fe20000400000 */
[----:B------:R-:W-:Y:S01]  /*2f50*/  LOP3.LUT R24, R5, 0x240, R4, 0x78, !PT ;  /* 0x0000024005187812 */ /* 0x000fe200078e7804 */
[----:B------:R-:W-:Y:S01]  /*2f60*/  @P1 FMUL R72, R72, 0.25 ;  /* 0x3e80000048481820 */ /* 0x000fe20000400000 */
[----:B------:R-:W-:Y:S01]  /*2f70*/  FSEL R4, RZ, -23, P2 ;  /* 0xc1b80000ff047808 */ /* 0x000fe20001000000 */
[----:B------:R-:W-:Y:S01]  /*2f80*/  @!P3 FMUL R13, R13, 16777216 ;  /* 0x4b8000000d0db820 */ /* 0x000fe20000400000 */
[----:B------:R-:W-:Y:S01]  /*2f90*/  FSETP.GEU.AND P2, PT, |R11|, 1.175494350822287508e-38, PT ;  /* 0x008000000b00780b */ /* 0x000fe20003f4e200 */
[----:B------:R-:W-:Y:S01]  /*2fa0*/  @P1 FMUL R92, R92, 0.25 ;  /* 0x3e8000005c5c1820 */ /* 0x000fe20000400000 */
[----:B------:R-:W-:Y:S01]  /*2fb0*/  LEA R26, R3, R6, 0x2 ;  /* 0x00000006031a7211 */ /* 0x000fe200078e10ff */
[----:B------:R-:W-:Y:S01]  /*2fc0*/  VIADD R3, R30, 0xc0cafb0d ;  /* 0xc0cafb0d1e037836 */ /* 0x000fe20000000000 */
[----:B------:R-:W-:Y:S01]  /*2fd0*/  LOP3.LUT R9, R9, 0x48, R164, 0x78, !PT ;  /* 0x0000004809097812 */ /* 0x000fe200078e78a4 */
[----:B------:R-:W-:Y:S01]  /*2fe0*/  @P0 FMUL R11, R11, 0.25 ;  /* 0x3e8000000b0b0820 */ /* 0x000fe20000400000 */
[----:B------:R-:W-:Y:S01]  /*2ff0*/  SHF.L.U32 R6, R164, 0x7, RZ ;  /* 0x00000007a4067819 */ /* 0x000fe200000006ff */
[----:B------:R-:W-:Y:S01]  /*3000*/  @!P3 FMUL R72, R72, 16777216 ;  /* 0x4b8000004848b820 */ /* 0x000fe20000400000 */
[----:B------:R-:W-:Y:S01]  /*3010*/  LOP3.LUT R5, R3, 0xff800000, RZ, 0xc0, !PT ;  /* 0xff80000003057812 */ /* 0x000fe200078ec0ff */
[----:B------:R-:W-:Y:S01]  /*3020*/  @!P3 FMUL R92, R92, 16777216 ;  /* 0x4b8000005c5cb820 */ /* 0x000fe20000400000 */
[----:B------:R-:W-:Y:S01]  /*3030*/  LOP3.LUT R25, R9, 0x600, R6, 0xf8, !PT ;  /* 0x0000060009197812 */ /* 0x000fe200078ef806 */
[----:B------:R-:W-:Y:S01]  /*3040*/  @P0 FMUL R75, R75, 0.25 ;  /* 0x3e8000004b4b0820 */ /* 0x000fe20000400000 */
[----:B------:R-:W1:Y:S01]  /*3050*/  MUFU.RCP R9, R13 ;  /* 0x0000000d00097308 */ /* 0x000e620000001000 */
[-C--:B------:R-:W-:Y:S01]  /*3060*/  I2FP.F32.S32 R3, R2.reuse ;  /* 0x0000000200037245 */ /* 0x080fe20000201400 */
[----:B------:R-:W-:Y:S01]  /*3070*/  @!P2 FMUL R11, R11, 16777216 ;  /* 0x4b8000000b0ba820 */ /* 0x000fe20000400000 */
[----:B------:R-:W-:Y:S01]  /*3080*/  @P0 FMUL R74, R74, 0.25 ;  /* 0x3e8000004a4a0820 */ /* 0x000fe20000400000 */
[----:B------:R-:W-:Y:S01]  /*3090*/  @P0 FMUL R95, R95, 0.25 ;  /* 0x3e8000005f5f0820 */ /* 0x000fe20000400000 */
[----:B------:R-:W-:Y:S01]  /*30a0*/  @P0 FMUL R94, R94, 0.25 ;  /* 0x3e8000005e5e0820 */ /* 0x000fe20000400000 */
[----:B------:R-:W-:Y:S01]  /*30b0*/  FFMA.FTZ R0, R3, 1.1920928955078125e-07, R0 ;  /* 0x3400000003007823 */ /* 0x000fe20000010000 */
[----:B------:R-:W-:Y:S01]  /*30c0*/  @P0 FMUL R91, R91, 0.25 ;  /* 0x3e8000005b5b0820 */ /* 0x000fe20000400000 */
[----:B------:R-:W2:Y:S01]  /*30d0*/  MUFU.RCP R3, R11 ;  /* 0x0000000b00037308 */ /* 0x000ea20000001000 */
[----:B------:R-:W-:Y:S01]  /*30e0*/  @P0 FMUL R90, R90, 0.25 ;  /* 0x3e8000005a5a0820 */ /* 0x000fe20000400000 */
[----:B------:R-:W-:Y:S01]  /*30f0*/  @P0 FMUL R71, R71, 0.25 ;  /* 0x3e80000047470820 */ /* 0x000fe20000400000 */
[----:B------:R-:W-:Y:S01]  /*3100*/  @P0 FMUL R70, R70, 0.25 ;  /* 0x3e80000046460820 */ /* 0x000fe20000400000 */
[----:B------:R-:W-:Y:S01]  /*3110*/  IADD3 R2, PT, PT, R27, -R2, RZ ;  /* 0x800000021b027210 */ /* 0x000fe20007ffe0ff */
[----:B------:R-:W-:Y:S01]  /*3120*/  @!P2 FMUL R75, R75, 16777216 ;  /* 0x4b8000004b4ba820 */ /* 0x000fe20000400000 */
[----:B------:R-:W-:Y:S01]  /*3130*/  I2FP.F32.S32 R7, R5 ;  /* 0x0000000500077245 */ /* 0x000fe20000201400 */
[----:B------:R-:W-:-:S02]  /*3140*/  IMAD.IADD R5, R30, 0x1, -R5 ;  /* 0x000000011e057824 */ /* 0x000fc400078e0a05 */
[----:B------:R-:W-:Y:S01]  /*3150*/  @!P2 FMUL R74, R74, 16777216 ;  /* 0x4b8000004a4aa820 */ /* 0x000fe20000400000 */
[C---:B-1----:R-:W-:Y:S01]  /*3160*/  FMUL R6, R9.reuse, R72 ;  /* 0x0000004809067220 */ /* 0x042fe20000400000 */
[----:B------:R-:W-:Y:S01]  /*3170*/  FMUL R13, R9, R92 ;  /* 0x0000005c090d7220 */ /* 0x000fe20000400000 */
[----:B------:R-:W-:Y:S01]  /*3180*/  @!P2 FMUL R95, R95, 16777216 ;  /* 0x4b8000005f5fa820 */ /* 0x000fe20000400000 */
[----:B------:R-:W-:Y:S01]  /*3190*/  @!P2 FMUL R94, R94, 16777216 ;  /* 0x4b8000005e5ea820 */ /* 0x000fe20000400000 */
[----:B------:R-:W-:Y:S01]  /*31a0*/  @!P2 FMUL R91, R91, 16777216 ;  /* 0x4b8000005b5ba820 */ /* 0x000fe20000400000 */
[----:B------:R-:W-:Y:S01]  /*31b0*/  @!P2 FMUL R90, R90, 16777216 ;  /* 0x4b8000005a5aa820 */ /* 0x000fe20000400000 */
[----:B------:R-:W-:Y:S01]  /*31c0*/  F2FP.F16.F32.PACK_AB R21, R6, R13 ;  /* 0x0000000d0615723e */ /* 0x000fe200000000ff */
[----:B------:R-:W-:Y:S01]  /*31d0*/  @!P2 FMUL R71, R71, 16777216 ;  /* 0x4b8000004747a820 */ /* 0x000fe20000400000 */
[----:B------:R-:W-:Y:S01]  /*31e0*/  @!P2 FMUL R70, R70, 16777216 ;  /* 0x4b8000004646a820 */ /* 0x000fe20000400000 */
[----:B------:R-:W-:Y:S01]  /*31f0*/  MOV R6, 0x3dc6b27f ;  /* 0x3dc6b27f00067802 */ /* 0x000fe20000000f00 */
[----:B------:R-:W-:Y:S01]  /*3200*/  FADD R2, R2, -1 ;  /* 0xbf80000002027421 */ /* 0x000fe20000000000 */
[----:B------:R-:W-:Y:S01]  /*3210*/  FADD R5, R5, -1 ;  /* 0xbf80000005057421 */ /* 0x000fe20000000000 */
[----:B------:R-:W-:Y:S01]  /*3220*/  FFMA.FTZ R4, R7, 1.1920928955078125e-07, R4 ;  /* 0x3400000007047823 */ /* 0x000fe20000010004 */
[C---:B--2---:R-:W-:Y:S01]  /*3230*/  FMUL R7, R3.reuse, R75 ;  /* 0x0000004b03077220 */ /* 0x044fe20000400000 */
[C---:B------:R-:W-:Y:S01]  /*3240*/  FMUL R8, R3.reuse, R74 ;  /* 0x0000004a03087220 */ /* 0x040fe20000400000 */
[C---:B------:R-:W-:Y:S01]  /*3250*/  FMUL R12, R3.reuse, R95 ;  /* 0x0000005f030c7220 */ /* 0x040fe20000400000 */
[C---:B------:R-:W-:Y:S01]  /*3260*/  FMUL R11, R3.reuse, R94 ;  /* 0x0000005e030b7220 */ /* 0x040fe20000400000 */
[C---:B------:R-:W-:Y:S01]  /*3270*/  FMUL R14, R3.reuse, R91 ;  /* 0x0000005b030e7220 */ /* 0x040fe20000400000 */
[C---:B------:R-:W-:Y:S01]  /*3280*/  FMUL R15, R3.reuse, R90 ;  /* 0x0000005a030f7220 */ /* 0x040fe20000400000 */
[C---:B------:R-:W-:Y:S01]  /*3290*/  FMUL R17, R3.reuse, R71 ;  /* 0x0000004703117220 */ /* 0x040fe20000400000 */
[----:B------:R-:W-:Y:S01]  /*32a0*/  FMUL R18, R3, R70 ;  /* 0x0000004603127220 */ /* 0x000fe20000400000 */
[-C--:B------:R-:W-:Y:S01]  /*32b0*/  FFMA.FTZ R3, R2, R6.reuse, -0.16845393180847167969 ;  /* 0xbe2c7f3002037423 */ /* 0x080fe20000010006 */
[----:B------:R-:W-:Y:S01]  /*32c0*/  FFMA.FTZ R6, R5, R6, -0.16845393180847167969 ;  /* 0xbe2c7f3005067423 */ /* 0x000fe20000010006 */
[----:B------:R-:W-:Y:S01]  /*32d0*/  @P1 FMUL R88, R88, 0.25 ;  /* 0x3e80000058581820 */ /* 0x000fe20000400000 */
[----:B------:R-:W-:Y:S01]  /*32e0*/  @P1 FMUL R68, R68, 0.25 ;  /* 0x3e80000044441820 */ /* 0x000fe20000400000 */
[----:B------:R-:W-:Y:S01]  /*32f0*/  @P1 FMUL R73, R73, 0.25 ;  /* 0x3e80000049491820 */ /* 0x000fe20000400000 */
[----:B------:R-:W-:Y:S01]  /*3300*/  FFMA.FTZ R6, R5, R6, 0.1716887056827545166 ;  /* 0x3e2fcf2a05067423 */ /* 0x000fe20000010006 */
[----:B------:R-:W-:Y:S01]  /*3310*/  @!P3 FMUL R88, R88, 16777216 ;  /* 0x4b8000005858b820 */ /* 0x000fe20000400000 */
[----:B------:R-:W-:Y:S01]  /*3320*/  @!P3 FMUL R68, R68, 16777216 ;  /* 0x4b8000004444b820 */ /* 0x000fe20000400000 */
[----:B------:R-:W-:Y:S01]  /*3330*/  @P1 FMUL R93, R93, 0.25 ;  /* 0x3e8000005d5d1820 */ /* 0x000fe20000400000 */
[----:B------:R-:W-:Y:S01]  /*3340*/  @P1 FMUL R89, R89, 0.25 ;  /* 0x3e80000059591820 */ /* 0x000fe20000400000 */
[----:B------:R-:W-:Y:S01]  /*3350*/  FFMA.FTZ R6, R5, R6, -0.17900948226451873779 ;  /* 0xbe374e4305067423 */ /* 0x000fe20000010006 */
[C---:B------:R-:W-:Y:S01]  /*3360*/  FMUL R10, R9.reuse, R88 ;  /* 0x00000058090a7220 */ /* 0x040fe20000400000 */
[----:B------:R-:W-:Y:S01]  /*3370*/  FMUL R19, R9, R68 ;  /* 0x0000004409137220 */ /* 0x000fe20000400000 */
[----:B------:R-:W-:Y:S01]  /*3380*/  @P1 FMUL R69, R69, 0.25 ;  /* 0x3e80000045451820 */ /* 0x000fe20000400000 */
[----:B------:R-:W-:Y:S01]  /*3390*/  @!P3 FMUL R73, R73, 16777216 ;  /* 0x4b8000004949b820 */ /* 0x000fe20000400000 */
[----:B------:R-:W-:Y:S01]  /*33a0*/  @!P3 FMUL R93, R93, 16777216 ;  /* 0x4b8000005d5db820 */ /* 0x000fe20000400000 */
[----:B------:R-:W-:Y:S01]  /*33b0*/  @!P3 FMUL R89, R89, 16777216 ;  /* 0x4b8000005959b820 */ /* 0x000fe20000400000 */
[----:B------:R-:W-:Y:S01]  /*33c0*/  FFMA.FTZ R6, R5, R6, 0.20512372255325317383 ;  /* 0x3e520bf405067423 */ /* 0x000fe20000010006 */
[----:B------:R-:W-:Y:S01]  /*33d0*/  @!P3 FMUL R69, R69, 16777216 ;  /* 0x4b8000004545b820 */ /* 0x000fe20000400000 */
[----:B------:R-:W-:Y:S01]  /*33e0*/  F2FP.F16.F32.PACK_AB R20, R10, R19 ;  /* 0x000000130a14723e */ /* 0x000fe200000000ff */
[C---:B------:R-:W-:Y:S01]  /*33f0*/  FMUL R10, R9.reuse, R73 ;  /* 0x00000049090a7220 */ /* 0x040fe20000400000 */
[C---:B------:R-:W-:Y:S01]  /*3400*/  FMUL R13, R9.reuse, R93 ;  /* 0x0000005d090d7220 */ /* 0x040fe20000400000 */
[----:B------:R-:W-:Y:S01]  /*3410*/  FMUL R16, R9, R89 ;  /* 0x0000005909107220 */ /* 0x000fe20000400000 */
[----:B------:R-:W-:Y:S01]  /*3420*/  FFMA.FTZ R6, R5, R6, -0.24046532809734344482 ;  /* 0xbe763c8b05067423 */ /* 0x000fe20000010006 */
[----:B------:R-:W-:Y:S01]  /*3430*/  FMUL R9, R9, R69 ;  /* 0x0000004509097220 */ /* 0x000fe20000400000 */
[----:B------:R-:W-:Y:S01]  /*3440*/  FFMA.FTZ R3, R2, R3, 0.1716887056827545166 ;  /* 0x3e2fcf2a02037423 */ /* 0x000fe20000010003 */
[----:B------:R-:W-:Y:S01]  /*3450*/  F2FP.F16.F32.PACK_AB R23, R10, R13 ;  /* 0x0000000d0a17723e */ /* 0x000fe200000000ff */
[----:B------:R-:W-:Y:S01]  /*3460*/  FFMA.FTZ R6, R5, R6, 0.28857114911079406738 ;  /* 0x3e93bf9905067423 */ /* 0x000fe20000010006 */
[----:B------:R-:W-:Y:S01]  /*3470*/  F2FP.F16.F32.PACK_AB R10, R15, R18 ;  /* 0x000000120f0a723e */ /* 0x000fe200000000ff */
[----:B------:R-:W-:Y:S01]  /*3480*/  FFMA.FTZ R3, R2, R3, -0.17900948226451873779 ;  /* 0xbe374e4302037423 */ /* 0x000fe20000010003 */
[----:B------:R-:W-:Y:S01]  /*3490*/  F2FP.F16.F32.PACK_AB R22, R16, R9 ;  /* 0x000000091016723e */ /* 0x000fe200000000ff */
[----:B------:R-:W-:Y:S01]  /*34a0*/  FFMA.FTZ R6, R5, R6, -0.36067417263984680176 ;  /* 0xbeb8aa4905067423 */ /* 0x000fe20000010006 */
[----:B------:R-:W-:Y:S01]  /*34b0*/  F2FP.F16.F32.PACK_AB R15, R7, R12 ;  /* 0x0000000c070f723e */ /* 0x000fe200000000ff */
[----:B------:R-:W-:Y:S01]  /*34c0*/  STS.64 [R24+UR6], R20 ;  /* 0x0000001418007988 */ /* 0x000fe20008000a06 */
[----:B------:R-:W-:Y:S01]  /*34d0*/  F2FP.F16.F32.PACK_AB R11, R8, R11 ;  /* 0x0000000b080b723e */ /* 0x000fe200000000ff */
[C---:B------:R-:W-:Y:S01]  /*34e0*/  FFMA.FTZ R6, R5.reuse, R6, 0.48089820146560668945 ;  /* 0x3ef6384a05067423 */ /* 0x040fe20000010006 */
[----:B------:R-:W-:Y:S01]  /*34f0*/  LOP3.LUT R7, R24, 0x8, RZ, 0x3c, !PT ;  /* 0x0000000818077812 */ /* 0x000fe200078e3cff */
[----:B------:R-:W-:Y:S01]  /*3500*/  STS.64 [R24+UR6+0x100], R22 ;  /* 0x0001001618007988 */ /* 0x000fe20008000a06 */
[----:B------:R-:W-:Y:S01]  /*3510*/  F2FP.F16.F32.PACK_AB R14, R14, R17 ;  /* 0x000000110e0e723e */ /* 0x000fe200000000ff */
[C---:B------:R-:W-:Y:S01]  /*3520*/  FFMA.FTZ R3, R2.reuse, R3, 0.20512372255325317383 ;  /* 0x3e520bf402037423 */ /* 0x040fe20000010003 */
[----:B------:R-:W-:Y:S01]  /*3530*/  FFMA.FTZ R6, R5, R6, -0.72134751081466674805 ;  /* 0xbf38aa3b05067423 */ /* 0x000fe20000010006 */
[----:B------:R-:W-:Y:S01]  /*3540*/  STS.64 [R7+UR6+0x400], R10 ;  /* 0x0004000a07007988 */ /* 0x000fe20008000a06 */
[----:B------:R-:W-:Y:S01]  /*3550*/  ISETP.GE.U32.AND P1, PT, R27, 0x7f800000, PT ;  /* 0x7f8000001b00780c */ /* 0x000fe20003f26070 */
[----:B------:R-:W-:Y:S01]  /*3560*/  FFMA.FTZ R3, R2, R3, -0.24046532809734344482 ;  /* 0xbe763c8b02037423 */ /* 0x000fe20000010003 */
[C---:B------:R-:W-:Y:S01]  /*3570*/  FMUL R6, R5.reuse, R6 ;  /* 0x0000000605067220 */ /* 0x040fe20000400000 */
[----:B------:R1:W-:Y:S01]  /*3580*/  STS.64 [R7+UR6+0x500], R14 ;  /* 0x0005000e07007988 */ /* 0x0003e20008000a06 */
[----:B------:R-:W-:Y:S01]  /*3590*/  ISETP.GE.U32.AND P3, PT, R30, 0x7f800000, PT ;  /* 0x7f8000001e00780c */ /* 0x000fe20003f66070 */
[----:B------:R-:W-:Y:S01]  /*35a0*/  FFMA.FTZ R3, R2, R3, 0.28857114911079406738 ;  /* 0x3e93bf9902037423 */ /* 0x000fe20000010003 */
[C---:B------:R-:W-:Y:S01]  /*35b0*/  FMUL R6, R5.reuse, R6 ;  /* 0x0000000605067220 */ /* 0x040fe20000400000 */
[----:B------:R-:W2:Y:S01]  /*35c0*/  LDC.64 R12, c[0x0][0x398] ;  /* 0x0000e600ff0c7b82 */ /* 0x000ea20000000a00 */
[----:B------:R-:W-:Y:S01]  /*35d0*/  LEA.HI R17, R164, 0x1c, RZ, 0x1b ;  /* 0x0000001ca4117811 */ /* 0x000fe200078fd8ff */
[----:B------:R-:W-:Y:S01]  /*35e0*/  FFMA.FTZ R3, R2, R3, -0.36067417263984680176 ;  /* 0xbeb8aa4902037423 */ /* 0x000fe20000010003 */
[----:B------:R-:W-:-:S05]  /*35f0*/  FFMA.FTZ R5, R5, 1.4426950216293334961, R6 ;  /* 0x3fb8aa3b05057823 */ /* 0x000fca0000010006 */
[----:B------:R-:W-:Y:S01]  /*3600*/  BAR.SYNC.DEFER_BLOCKING 0x0 ;  /* 0x0000000000007b1d */ /* 0x000fe20000010000 */
[----:B------:R-:W-:Y:S01]  /*3610*/  FSETP.NEU.AND P0, PT, R27, RZ, PT ;  /* 0x000000ff1b00720b */ /* 0x000fe20003f0d000 */
[----:B------:R-:W-:Y:S01]  /*3620*/  FFMA.FTZ R3, R2, R3, 0.48089820146560668945 ;  /* 0x3ef6384a02037423 */ /* 0x000fe20000010003 */
[----:B------:R-:W-:Y:S01]  /*3630*/  FADD R18, R4, R5 ;  /* 0x0000000504127221 */ /* 0x000fe20000000000 */
[----:B------:R-:W-:Y:S01]  /*3640*/  LOP3.LUT R4, R25, 0x8, RZ, 0x3c, !PT ;  /* 0x0000000819047812 */ /* 0x000fe200078e3cff */
[----:B0-----:R-:W-:Y:S02]  /*3650*/  IMAD R17, R17, R28, RZ ;  /* 0x0000001c11117224 */ /* 0x001fe400078e02ff */
[C---:B------:R-:W-:Y:S01]  /*3660*/  FFMA.FTZ R3, R2.reuse, R3, -0.72134751081466674805 ;  /* 0xbf38aa3b02037423 */ /* 0x040fe20000010003 */
[----:B------:R-:W-:Y:S02]  /*3670*/  SHF.R.U32.HI R5, RZ, 0x5, R164 ;  /* 0x00000005ff057819 */ /* 0x000fe400000116a4 */
[----:B------:R-:W-:Y:S01]  /*3680*/  @P3 MOV R9, 0x7f800000 ;  /* 0x7f80000000093802 */ /* 0x000fe20000000f00 */
[----:B------:R-:W-:Y:S01]  /*3690*/  FMUL R3, R2, R3 ;  /* 0x0000000302037220 */ /* 0x000fe20000400000 */
[----:B------:R-:W-:-:S02]  /*36a0*/  SGXT.U32 R5, R5, 0x2 ;  /* 0x000000020505781a */ /* 0x000fc40000000000 */
[----:B------:R-:W-:Y:S01]  /*36b0*/  FSETP.NEU.AND P2, PT, R30, RZ, PT ;  /* 0x000000ff1e00720b */ /* 0x000fe20003f4d000 */
[----:B------:R-:W-:Y:S01]  /*36c0*/  FMUL R3, R2, R3 ;  /* 0x0000000302037220 */ /* 0x000fe20000400000 */
[----:B------:R-:W-:Y:S01]  /*36d0*/  @P3 FFMA.FTZ R18, R30, R9, +INF ;  /* 0x7f8000001e123423 */ /* 0x000fe20000010009 */
[----:B------:R-:W-:Y:S01]  /*36e0*/  IMAD R5, R5, R28, RZ ;  /* 0x0000001c05057224 */ /* 0x000fe200078e02ff */
[----:B------:R-:W-:Y:S01]  /*36f0*/  LOP3.LUT R163, R163, 0x78, RZ, 0xc0, !PT ;  /* 0x00000078a3a37812 */ /* 0x000fe200078ec0ff */
[----:B------:R-:W-:Y:S01]  /*3700*/  FFMA.FTZ R3, R2, 1.4426950216293334961, R3 ;  /* 0x3fb8aa3b02037823 */ /* 0x000fe20000010003 */
[----:B------:R-:W-:Y:S01]  /*3710*/  @P1 IMAD.MOV.U32 R2, RZ, RZ, 0x7f800000 ;  /* 0x7f800000ff021424 */ /* 0x000fe200078e00ff */
[----:B------:R-:W-:Y:S02]  /*3720*/  FSEL R18, R18, -INF , P2 ;  /* 0xff80000012127808 */ /* 0x000fe40001000000 */
[----:B-1----:R-:W-:Y:S01]  /*3730*/  LEA R7, R28, R5, 0x2 ;  /* 0x000000051c077211 */ /* 0x002fe200078e10ff */
[----:B------:R-:W-:Y:S01]  /*3740*/  FADD R0, R0, R3 ;  /* 0x0000000300007221 */ /* 0x000fe20000000000 */
[----:B------:R-:W0:Y:S01]  /*3750*/  LDS.64 R24, [R25+UR6] ;  /* 0x0000000619187984 */ /* 0x000e220008000a00 */
[----:B------:R-:W-:Y:S01]  /*3760*/  @P1 FFMA.FTZ R0, R27, R2, +INF ;  /* 0x7f8000001b001423 */ /* 0x000fe20000010002 */
[----:B------:R-:W-:Y:S01]  /*3770*/  IMAD R2, R165, UR5, RZ ;  /* 0x00000005a5027c24 */ /* 0x000fe2000f8e02ff */
[----:B------:R-:W-:Y:S01]  /*3780*/  UIMAD.WIDE UR4, UR4, 0x2, URZ ;  /* 0x00000002040478a5 */ /* 0x000fe2000f8e02ff */
[----:B------:R1:W3:Y:S01]  /*3790*/  LDS.64 R20, [R4+UR6] ;  /* 0x0000000604147984 */ /* 0x0002e20008000a00 */
[----:B------:R-:W-:-:S02]  /*37a0*/  IMAD R9, R28, 0x4, R7 ;  /* 0x000000041c097824 */ /* 0x000fc400078e0207 */
[----:B------:R-:W-:Y:S01]  /*37b0*/  FFMA R33, R18, 0.69314718246459960938, R33 ;  /* 0x3f31721812217823 */ /* 0x000fe20000000021 */
[----:B------:R-:W-:Y:S01]  /*37c0*/  IMAD.SHL.U32 R3, R2, 0x2, RZ ;  /* 0x0000000202037824 */ /* 0x000fe200078e00ff */
[----:B------:R-:W-:Y:S01]  /*37d0*/  LOP3.LUT P1, RZ, R164, 0x60, RZ, 0xc0, !PT ;  /* 0x00000060a4ff7812 */ /* 0x000fe2000782c0ff */
[----:B------:R-:W-:Y:S01]  /*37e0*/  IMAD.HI R2, R2, 0x2, RZ ;  /* 0x0000000202027827 */ /* 0x000fe200078e02ff */
[C---:B------:R-:W-:Y:S02]  /*37f0*/  LEA R10, R28.reuse, R9, 0x2 ;  /* 0x000000091c0a7211 */ /* 0x040fe400078e10ff */
[----:B--2---:R-:W-:Y:S01]  /*3800*/  IADD3 R14, P3, P4, R3, UR8, R12 ;  /* 0x00000008030e7c10 */ /* 0x004fe2000fc7e00c */
[----:B------:R-:W2:Y:S02]  /*3810*/  LDCU UR4, c[0x0][0x3ec] ;  /* 0x00007d80ff0477ac */ /* 0x000ea40008000800 */
[----:B------:R-:W-:Y:S01]  /*3820*/  IMAD R11, R28, 0x4, R10 ;  /* 0x000000041c0b7824 */ /* 0x000fe200078e020a */
[----:B------:R-:W-:-:S02]  /*3830*/  IADD3.X R22, PT, PT, R2, UR5, R13, P3, P4 ;  /* 0x0000000502167c10 */ /* 0x000fc40009fe840d */
[-C--:B------:R-:W-:Y:S02]  /*3840*/  LEA R2, P5, R5, R14.reuse, 0x1 ;  /* 0x0000000e05027211 */ /* 0x080fe400078a08ff */
[----:B-1----:R-:W-:Y:S02]  /*3850*/  LEA R4, P4, R7, R14, 0x1 ;  /* 0x0000000e07047211 */ /* 0x002fe400078808ff */
[C---:B------:R-:W-:Y:S02]  /*3860*/  LEA R13, R28.reuse, R11, 0x2 ;  /* 0x0000000b1c0d7211 */ /* 0x040fe400078e10ff */
[----:B------:R-:W-:Y:S02]  /*3870*/  LEA.HI.X.SX32 R3, R5, R22, 0x1, P5 ;  /* 0x0000001605037211 */ /* 0x000fe400028f0eff */
[-C--:B------:R-:W-:Y:S01]  /*3880*/  LEA R6, P5, R9, R14.reuse, 0x1 ;  /* 0x0000000e09067211 */ /* 0x080fe200078a08ff */
[----:B------:R-:W-:Y:S01]  /*3890*/  IMAD R15, R28, 0x4, R13 ;  /* 0x000000041c0f7824 */ /* 0x000fe200078e020d */
[----:B------:R-:W-:-:S02]  /*38a0*/  LEA R8, P6, R10, R14, 0x1 ;  /* 0x0000000e0a087211 */ /* 0x000fc400078c08ff */
[-C--:B------:R-:W-:Y:S02]  /*38b0*/  LEA.HI.X.SX32 R5, R7, R22.reuse, 0x1, P4 ;  /* 0x0000001607057211 */ /* 0x080fe400020f0eff */
[-C--:B------:R-:W-:Y:S01]  /*38c0*/  LEA.HI.X.SX32 R7, R9, R22.reuse, 0x1, P5 ;  /* 0x0000001609077211 */ /* 0x080fe200028f0eff */
[----:B--2---:R-:W-:Y:S01]  /*38d0*/  UIMAD UR4, UR7, UR4, URZ ;  /* 0x00000004070472a4 */ /* 0x004fe2000f8e02ff */
[----:B------:R-:W-:Y:S02]  /*38e0*/  LEA.HI.X.SX32 R9, R10, R22, 0x1, P6 ;  /* 0x000000160a097211 */ /* 0x000fe400030f0eff */
[-C--:B------:R-:W-:Y:S01]  /*38f0*/  LEA R10, P4, R11, R14.reuse, 0x1 ;  /* 0x0000000e0b0a7211 */ /* 0x080fe200078808ff */
[----:B------:R-:W-:Y:S01]  /*3900*/  USHF.L.U32 UR7, UR4, 0x2, URZ ;  /* 0x0000000204077899 */ /* 0x000fe200080006ff */
[----:B------:R-:W-:Y:S01]  /*3910*/  LEA R16, P3, R17, R14, 0x1 ;  /* 0x0000000e11107211 */ /* 0x000fe200078608ff */
[----:B------:R-:W-:Y:S01]  /*3920*/  UIMAD.WIDE UR4, UR4, 0x4, URZ ;  /* 0x00000004040478a5 */ /* 0x000fe2000f8e02ff */
[----:B0-----:R0:W-:Y:S01]  /*3930*/  STG.E.U16 desc[UR10][R2.64], R24 ;  /* 0x0000001802007986 */ /* 0x0011e2000c10150a */
[----:B------:R-:W-:-:S02]  /*3940*/  PRMT R19, R24, 0x7632, R19 ;  /* 0x0000763218137816 */ /* 0x000fc40000000013 */
[-C--:B------:R-:W-:Y:S01]  /*3950*/  LEA R12, P5, R13, R14.reuse, 0x1 ;  /* 0x0000000e0d0c7211 */ /* 0x080fe200078a08ff */
[----:B---3--:R1:W-:Y:S01]  /*3960*/  STG.E.U16 desc[UR10][R4.64], R20 ;  /* 0x0000001404007986 */ /* 0x0083e2000c10150a */
[----:B------:R-:W-:Y:S02]  /*3970*/  LEA R14, P6, R15, R14, 0x1 ;  /* 0x0000000e0f0e7211 */ /* 0x000fe400078c08ff */
[-C--:B------:R-:W-:Y:S01]  /*3980*/  LEA.HI.X.SX32 R11, R11, R22.reuse, 0x1, P4 ;  /* 0x000000160b0b7211 */ /* 0x080fe200020f0eff */
[----:B------:R2:W-:Y:S01]  /*3990*/  STG.E.U16 desc[UR10][R6.64], R19 ;  /* 0x0000001306007986 */ /* 0x0005e2000c10150a */
[-C--:B------:R-:W-:Y:S02]  /*39a0*/  LEA.HI.X.SX32 R13, R13, R22.reuse, 0x1, P5 ;  /* 0x000000160d0d7211 */ /* 0x080fe400028f0eff */
[-C--:B------:R-:W-:Y:S02]  /*39b0*/  LEA.HI.X.SX32 R15, R15, R22.reuse, 0x1, P6 ;  /* 0x000000160f0f7211 */ /* 0x080fe400030f0eff */
[----:B------:R-:W-:-:S02]  /*39c0*/  LEA.HI.X.SX32 R17, R17, R22, 0x1, P3 ;  /* 0x0000001611117211 */ /* 0x000fc400018f0eff */
[----:B0-----:R-:W-:Y:S01]  /*39d0*/  FSEL R3, R0, -INF , P0 ;  /* 0xff80000000037808 */ /* 0x001fe20000000000 */
[----:B------:R-:W0:Y:S01]  /*39e0*/  LDC.64 R22, c[0x0][0x3a0] ;  /* 0x0000e800ff167b82 */ /* 0x000e220000000a00 */
[----:B-1----:R-:W-:Y:S01]  /*39f0*/  PRMT R5, R20, 0x7632, R5 ;  /* 0x0000763214057816 */ /* 0x002fe20000000005 */
[----:B------:R-:W-:Y:S01]  /*3a00*/  IMAD.HI R0, R165, 0x4, RZ ;  /* 0x00000004a5007827 */ /* 0x000fe200078e02ff */
[----:B--2---:R-:W-:-:S03]  /*3a10*/  PRMT R7, R25, 0x7632, R7 ;  /* 0x0000763219077816 */ /* 0x004fc60000000007 */
[----:B------:R-:W-:Y:S01]  /*3a20*/  FFMA R32, R3, 0.69314718246459960938, R32 ;  /* 0x3f31721803207823 */ /* 0x000fe20000000020 */
[----:B------:R1:W-:Y:S01]  /*3a30*/  STG.E.U16 desc[UR10][R8.64], R5 ;  /* 0x0000000508007986 */ /* 0x0003e2000c10150a */
[----:B------:R-:W-:-:S03]  /*3a40*/  SHF.L.U32 R3, R165, 0x2, RZ ;  /* 0x00000002a5037819 */ /* 0x000fc600000006ff */
[----:B------:R2:W-:Y:S04]  /*3a50*/  STG.E.U16 desc[UR10][R10.64], R25 ;  /* 0x000000190a007986 */ /* 0x0005e8000c10150a */
[----:B------:R2:W-:Y:S01]  /*3a60*/  STG.E.U16 desc[UR10][R12.64], R21 ;  /* 0x000000150c007986 */ /* 0x0005e2000c10150a */
[----:B-1----:R-:W-:-:S03]  /*3a70*/  PRMT R9, R21, 0x7632, R9 ;  /* 0x0000763215097816 */ /* 0x002fc60000000009 */
[----:B------:R2:W-:Y:S04]  /*3a80*/  STG.E.U16 desc[UR10][R14.64], R7 ;  /* 0x000000070e007986 */ /* 0x0005e8000c10150a */
[----:B------:R2:W-:Y:S01]  /*3a90*/  STG.E.U16 desc[UR10][R16.64], R9 ;  /* 0x0000000910007986 */ /* 0x0005e2000c10150a */
[----:B------:R-:W-:Y:S01]  /*3aa0*/  BAR.SYNC.DEFER_BLOCKING 0x0 ;  /* 0x0000000000007b1d */ /* 0x000fe20000010000 */
[----:B0-----:R-:W-:-:S04]  /*3ab0*/  IADD3 R2, P0, P2, R3, UR7, R22 ;  /* 0x0000000703027c10 */ /* 0x001fc8000fa1e016 */
[----:B------:R-:W-:Y:S01]  /*3ac0*/  IADD3.X R3, PT, PT, R0, UR5, R23, P0, P2 ;  /* 0x0000000500037c10 */ /* 0x000fe200087e4417 */
[----:B------:R2:W-:Y:S02]  /*3ad0*/  STS.64 [R163+UR6], R32 ;  /* 0x00000020a3007988 */ /* 0x0005e40008000a06 */
[----:B------:R-:W-:Y:S06]  /*3ae0*/  BAR.SYNC.DEFER_BLOCKING 0x0 ;  /* 0x0000000000007b1d */ /* 0x000fec0000010000 */
[----:B------:R-:W-:Y:S05]  /*3af0*/  @P1 EXIT ;  /* 0x000000000000194d */ /* 0x000fea0003800000 */
[----:B------:R-:W0:Y:S04]  /*3b00*/  LDS R5, [R26] ;  /* 0x000000001a057984 */ /* 0x000e280000000800 */
[----:B0-----:R-:W-:Y:S01]  /*3b10*/  STG.E desc[UR10][R2.64], R5 ;  /* 0x0000000502007986 */ /* 0x001fe2000c10190a */
[----:B------:R-:W-:Y:S05]  /*3b20*/  EXIT ;  /* 0x000000000000794d */ /* 0x000fea0003800000 */
.L_x_2:
[----:B------:R-:W-:-:S00]  /*3b30*/  BRA `(.L_x_2) ;  /* 0xfffffffc00fc7947 */ /* 0x000fc0000383ffff */
[----:B------:R-:W-:-:S00]  /*3b40*/  NOP ;  /* 0x0000000000007918 */ /* 0x000fc00000000000 */
        /* <DEDUP_REMOVED lines=11> */
.L_x_3:


//--------------------- .nv.global.init           --------------------------
	.section	.nv.global.init,"aw",@progbits
.nv.global.init:
	.type		_$_str,@object
	.size		_$_str,(.L_0 - _$_str)
_$_str:
        /*0000*/ 	.byte	0x5f, 0x5f, 0x43, 0x55, 0x44, 0x41, 0x5f, 0x46, 0x54, 0x5a, 0x00
.L_0:


//--------------------- .nv.shared.attn_fwd       --------------------------
	.section	.nv.shared.attn_fwd,"aw",@nobits
	.sectionflags	@""
	.align	16
	.zero		1024


//--------------------- .nv.shared.reserved.0     --------------------------
	.section	.nv.shared.reserved.0,"aw",@nobits
	.weak		__nv_reservedSMEM_offset_0_alias
	.size		__nv_reservedSMEM_offset_0_alias, 0, 64
	.other		__nv_reservedSMEM_offset_0_alias,@"STO_CUDA_RESERVED_SHARED STV_DEFAULT"
__nv_reservedSMEM_offset_0_alias:
	.zero		0
	.zero		64


//--------------------- .nv.constant0.attn_fwd    --------------------------
	.section	.nv.constant0.attn_fwd,"a",@progbits
	.sectionflags	@""
	.align	4
.nv.constant0.attn_fwd:
	.zero		1032


//--------------------- SYMBOLS --------------------------

	.type		.nv.reservedSmem.offset0,@object
	.size		.nv.reservedSmem.offset0,0x4
	.type		.nv.reservedSmem.cap,@object
	.size		.nv.reservedSmem.cap,0x4
